	.target	sm_100a

	.elftype	@"ET_EXEC"


//--------------------- .note.nv.tkinfo           --------------------------
	.section	.note.nv.tkinfo,"",@"SHT_NOTE"
	.sectionflags	@"SHF_NOTE_NV_TKINFO"
	.tkinfo
        /*0018*/ 	.word	0x00000002
        /*0030*/ 	.string	""
        /*0030*/ 	.string	"ptxas"
        /*0030*/ 	.string	"Cuda compilation tools, release 13.0, V13.0.88"
        /*0030*/ 	.string	"Build cuda_13.0.r13.0/compiler.36424714_0"
        /*0030*/ 	.string	"-arch sm_100a -m 64 "



//--------------------- .note.nv.cuinfo           --------------------------
	.section	.note.nv.cuinfo,"",@"SHT_NOTE"
	.sectionflags	@"SHF_NOTE_NV_CUINFO"
        /*0018*/ 	.short	0x0002
        /*001a*/ 	.short	0x0064
        /*001c*/ 	.short	0x0082
	.zero		2


//--------------------- .nv.info                  --------------------------
	.section	.nv.info,"",@"SHT_CUDA_INFO"
	.align	4


	//----- nvinfo : EIATTR_REGCOUNT
	.align		4
        /*0000*/ 	.byte	0x04, 0x2f
        /*0002*/ 	.short	(.L_20 - .L_19)
	.align		4
.L_19:
        /*0004*/ 	.word	index@(_ZN7cutlass13device_kernelINS_4gemm6kernel13GemmUniversalIN4cute5tupleIJiiiiEEENS1_10collective13CollectiveMmaINS1_35MainloopSm100TmaUmmaWarpSpecializedILi3ELi2ELi4ENS5_IJNS4_1CILi2EEESB_NSA_ILi1EEEEEEEENS5_IJNSA_ILi128EEENSA_ILi256EEENSA_ILi64EEEEEEaNS5_IJlSC_lEEEaSJ_NS4_8TiledMMAINS4_8MMA_AtomIJNS4_21SM100_MMA_S8_2x1SM_SSIaaiLi128ELi256ELNS4_4UMMA5MajorE0ELSO_0ELNSN_8SaturateE0EEEEEENS4_6LayoutINS5_IJSC_SC_SC_EEENS5_IJNSA_ILi0EEESU_SU_EEEEENS5_IJNS4_10UnderscoreESX_SX_EEEEENS4_28SM100_TMA_2SM_LOAD_MULTICASTENS4_14ComposedLayoutINS4_7SwizzleILi2ELi4ELi3EEENS4_18smem_ptr_flag_bitsILi8EEENSS_INS5_IJNSA_ILi8EEESH_EEENS5_IJSH_SC_EEEEEEEvNS4_8identityENS4_18SM100_TMA_2SM_LOADES1A_vS1B_EENS_8epilogue10collective18CollectiveEpilogueINS1E_23Sm100TmaWarpSpecializedILi4ELi2ELi32ELb0ELb0EEEJNS5_IJSH_SG_SH_EEENS5_IJNSS_ISH_SC_EENSS_INS5_IJNSA_ILi32EEESB_EEENS5_IJSC_SF_EEEEEEEEaSJ_aSJ_NS1E_6fusion15FusionCallbacksIS1I_NS1Q_17LinearCombinationIaiaiLNS_15FloatRoundStyleE2EEES1J_S1P_JEEENS4_5SM1004TMEM4LOAD26SM100_TMEM_LOAD_32dp32b32xENS4_13SM90_TMA_LOADENS11_INS12_ILi1ELi4ELi3EEES15_NSS_INS5_IJS16_S1L_EEENS5_IJS1L_SC_EEEEEEENS4_39AutoVectorizingCopyWithAssumedAlignmentILi128EEENS4_14SM90_TMA_STOREES25_S27_S27_EEEvvEEEEvNT_6ParamsE)
        /*0008*/ 	.word	0x0000005b


	//----- nvinfo : EIATTR_FRAME_SIZE
	.align		4
.L_20:
        /*000c*/ 	.byte	0x04, 0x11
        /*000e*/ 	.short	(.L_22 - .L_21)
	.align		4
.L_21:
        /*0010*/ 	.word	index@($__internal_2_$__cuda_sm10x_tcgen05_guardrail_trap_unallocated_columns_being_dealloced)
        /*0014*/ 	.word	0x00000000


	//----- nvinfo : EIATTR_FRAME_SIZE
	.align		4
.L_22:
        /*0018*/ 	.byte	0x04, 0x11
        /*001a*/ 	.short	(.L_24 - .L_23)
	.align		4
.L_23:
        /*001c*/ 	.word	index@($__internal_1_$__cuda_sm10x_tcgen05_guardrail_trap_phase_invalid_during_alloc)
        /*0020*/ 	.word	0x00000000


	//----- nvinfo : EIATTR_FRAME_SIZE
	.align		4
.L_24:
        /*0024*/ 	.byte	0x04, 0x11
        /*0026*/ 	.short	(.L_26 - .L_25)
	.align		4
.L_25:
        /*0028*/ 	.word	index@($__internal_0_$__cuda_sm10x_tcgen05_guardrail_trap_col_being_dealloced_not_returned_by_alloc)
        /*002c*/ 	.word	0x00000000


	//----- nvinfo : EIATTR_FRAME_SIZE
	.align		4
.L_26:
        /*0030*/ 	.byte	0x04, 0x11
        /*0032*/ 	.short	(.L_28 - .L_27)
	.align		4
.L_27:
        /*0034*/ 	.word	index@(_ZN7cutlass13device_kernelINS_4gemm6kernel13GemmUniversalIN4cute5tupleIJiiiiEEENS1_10collective13CollectiveMmaINS1_35MainloopSm100TmaUmmaWarpSpecializedILi3ELi2ELi4ENS5_IJNS4_1CILi2EEESB_NSA_ILi1EEEEEEEENS5_IJNSA_ILi128EEENSA_ILi256EEENSA_ILi64EEEEEEaNS5_IJlSC_lEEEaSJ_NS4_8TiledMMAINS4_8MMA_AtomIJNS4_21SM100_MMA_S8_2x1SM_SSIaaiLi128ELi256ELNS4_4UMMA5MajorE0ELSO_0ELNSN_8SaturateE0EEEEEENS4_6LayoutINS5_IJSC_SC_SC_EEENS5_IJNSA_ILi0EEESU_SU_EEEEENS5_IJNS4_10UnderscoreESX_SX_EEEEENS4_28SM100_TMA_2SM_LOAD_MULTICASTENS4_14ComposedLayoutINS4_7SwizzleILi2ELi4ELi3EEENS4_18smem_ptr_flag_bitsILi8EEENSS_INS5_IJNSA_ILi8EEESH_EEENS5_IJSH_SC_EEEEEEEvNS4_8identityENS4_18SM100_TMA_2SM_LOADES1A_vS1B_EENS_8epilogue10collective18CollectiveEpilogueINS1E_23Sm100TmaWarpSpecializedILi4ELi2ELi32ELb0ELb0EEEJNS5_IJSH_SG_SH_EEENS5_IJNSS_ISH_SC_EENSS_INS5_IJNSA_ILi32EEESB_EEENS5_IJSC_SF_EEEEEEEEaSJ_aSJ_NS1E_6fusion15FusionCallbacksIS1I_NS1Q_17LinearCombinationIaiaiLNS_15FloatRoundStyleE2EEES1J_S1P_JEEENS4_5SM1004TMEM4LOAD26SM100_TMEM_LOAD_32dp32b32xENS4_13SM90_TMA_LOADENS11_INS12_ILi1ELi4ELi3EEES15_NSS_INS5_IJS16_S1L_EEENS5_IJS1L_SC_EEEEEEENS4_39AutoVectorizingCopyWithAssumedAlignmentILi128EEENS4_14SM90_TMA_STOREES25_S27_S27_EEEvvEEEEvNT_6ParamsE)
        /*0038*/ 	.word	0x00000000


	//----- nvinfo : EIATTR_MIN_STACK_SIZE
	.align		4
.L_28:
        /*003c*/ 	.byte	0x04, 0x12
        /*003e*/ 	.short	(.L_30 - .L_29)
	.align		4
.L_29:
        /*0040*/ 	.word	index@(_ZN7cutlass13device_kernelINS_4gemm6kernel13GemmUniversalIN4cute5tupleIJiiiiEEENS1_10collective13CollectiveMmaINS1_35MainloopSm100TmaUmmaWarpSpecializedILi3ELi2ELi4ENS5_IJNS4_1CILi2EEESB_NSA_ILi1EEEEEEEENS5_IJNSA_ILi128EEENSA_ILi256EEENSA_ILi64EEEEEEaNS5_IJlSC_lEEEaSJ_NS4_8TiledMMAINS4_8MMA_AtomIJNS4_21SM100_MMA_S8_2x1SM_SSIaaiLi128ELi256ELNS4_4UMMA5MajorE0ELSO_0ELNSN_8SaturateE0EEEEEENS4_6LayoutINS5_IJSC_SC_SC_EEENS5_IJNSA_ILi0EEESU_SU_EEEEENS5_IJNS4_10UnderscoreESX_SX_EEEEENS4_28SM100_TMA_2SM_LOAD_MULTICASTENS4_14ComposedLayoutINS4_7SwizzleILi2ELi4ELi3EEENS4_18smem_ptr_flag_bitsILi8EEENSS_INS5_IJNSA_ILi8EEESH_EEENS5_IJSH_SC_EEEEEEEvNS4_8identityENS4_18SM100_TMA_2SM_LOADES1A_vS1B_EENS_8epilogue10collective18CollectiveEpilogueINS1E_23Sm100TmaWarpSpecializedILi4ELi2ELi32ELb0ELb0EEEJNS5_IJSH_SG_SH_EEENS5_IJNSS_ISH_SC_EENSS_INS5_IJNSA_ILi32EEESB_EEENS5_IJSC_SF_EEEEEEEEaSJ_aSJ_NS1E_6fusion15FusionCallbacksIS1I_NS1Q_17LinearCombinationIaiaiLNS_15FloatRoundStyleE2EEES1J_S1P_JEEENS4_5SM1004TMEM4LOAD26SM100_TMEM_LOAD_32dp32b32xENS4_13SM90_TMA_LOADENS11_INS12_ILi1ELi4ELi3EEES15_NSS_INS5_IJS16_S1L_EEENS5_IJS1L_SC_EEEEEEENS4_39AutoVectorizingCopyWithAssumedAlignmentILi128EEENS4_14SM90_TMA_STOREES25_S27_S27_EEEvvEEEEvNT_6ParamsE)
        /*0044*/ 	.word	0x00000000
.L_30:


//--------------------- .nv.compat                --------------------------
	.section	.nv.compat,"",@"SHT_CUDA_COMPAT_INFO"
	.align	4
        /*0000*/ 	.byte	0x02, 0x09, 0x01, 0x00, 0x02, 0x02, 0x03, 0x00, 0x02, 0x05, 0x06, 0x00, 0x03, 0x07, 0x01, 0x01
        /*0010*/ 	.byte	0x02, 0x03, 0x01, 0x00, 0x02, 0x06, 0x01, 0x00, 0x04, 0x0b, 0x08, 0x00, 0x01, 0x00, 0x00, 0x00
        /*0020*/ 	.byte	0x00, 0x00, 0x00, 0x00


//--------------------- .nv.info._ZN7cutlass13device_kernelINS_4gemm6kernel13GemmUniversalIN4cute5tupleIJiiiiEEENS1_10collective13CollectiveMmaINS1_35MainloopSm100TmaUmmaWarpSpecializedILi3ELi2ELi4ENS5_IJNS4_1CILi2EEESB_NSA_ILi1EEEEEEEENS5_IJNSA_ILi128EEENSA_ILi256EEENSA_ILi64EEEEEEaNS5_IJlSC_lEEEaSJ_NS4_8TiledMMAINS4_8MMA_AtomIJNS4_21SM100_MMA_S8_2x1SM_SSIaaiLi128ELi256ELNS4_4UMMA5MajorE0ELSO_0ELNSN_8SaturateE0EEEEEENS4_6LayoutINS5_IJSC_SC_SC_EEENS5_IJNSA_ILi0EEESU_SU_EEEEENS5_IJNS4_10UnderscoreESX_SX_EEEEENS4_28SM100_TMA_2SM_LOAD_MULTICASTENS4_14ComposedLayoutINS4_7SwizzleILi2ELi4ELi3EEENS4_18smem_ptr_flag_bitsILi8EEENSS_INS5_IJNSA_ILi8EEESH_EEENS5_IJSH_SC_EEEEEEEvNS4_8identityENS4_18SM100_TMA_2SM_LOADES1A_vS1B_EENS_8epilogue10collective18CollectiveEpilogueINS1E_23Sm100TmaWarpSpecializedILi4ELi2ELi32ELb0ELb0EEEJNS5_IJSH_SG_SH_EEENS5_IJNSS_ISH_SC_EENSS_INS5_IJNSA_ILi32EEESB_EEENS5_IJSC_SF_EEEEEEEEaSJ_aSJ_NS1E_6fusion15FusionCallbacksIS1I_NS1Q_17LinearCombinationIaiaiLNS_15FloatRoundStyleE2EEES1J_S1P_JEEENS4_5SM1004TMEM4LOAD26SM100_TMEM_LOAD_32dp32b32xENS4_13SM90_TMA_LOADENS11_INS12_ILi1ELi4ELi3EEES15_NSS_INS5_IJS16_S1L_EEENS5_IJS1L_SC_EEEEEEENS4_39AutoVectorizingCopyWithAssumedAlignmentILi128EEENS4_14SM90_TMA_STOREES25_S27_S27_EEEvvEEEEvNT_6ParamsE --------------------------
	.section	.nv.info._ZN7cutlass13device_kernelINS_4gemm6kernel13GemmUniversalIN4cute5tupleIJiiiiEEENS1_10collective13CollectiveMmaINS1_35MainloopSm100TmaUmmaWarpSpecializedILi3ELi2ELi4ENS5_IJNS4_1CILi2EEESB_NSA_ILi1EEEEEEEENS5_IJNSA_ILi128EEENSA_ILi256EEENSA_ILi64EEEEEEaNS5_IJlSC_lEEEaSJ_NS4_8TiledMMAINS4_8MMA_AtomIJNS4_21SM100_MMA_S8_2x1SM_SSIaaiLi128ELi256ELNS4_4UMMA5MajorE0ELSO_0ELNSN_8SaturateE0EEEEEENS4_6LayoutINS5_IJSC_SC_SC_EEENS5_IJNSA_ILi0EEESU_SU_EEEEENS5_IJNS4_10UnderscoreESX_SX_EEEEENS4_28SM100_TMA_2SM_LOAD_MULTICASTENS4_14ComposedLayoutINS4_7SwizzleILi2ELi4ELi3EEENS4_18smem_ptr_flag_bitsILi8EEENSS_INS5_IJNSA_ILi8EEESH_EEENS5_IJSH_SC_EEEEEEEvNS4_8identityENS4_18SM100_TMA_2SM_LOADES1A_vS1B_EENS_8epilogue10collective18CollectiveEpilogueINS1E_23Sm100TmaWarpSpecializedILi4ELi2ELi32ELb0ELb0EEEJNS5_IJSH_SG_SH_EEENS5_IJNSS_ISH_SC_EENSS_INS5_IJNSA_ILi32EEESB_EEENS5_IJSC_SF_EEEEEEEEaSJ_aSJ_NS1E_6fusion15FusionCallbacksIS1I_NS1Q_17LinearCombinationIaiaiLNS_15FloatRoundStyleE2EEES1J_S1P_JEEENS4_5SM1004TMEM4LOAD26SM100_TMEM_LOAD_32dp32b32xENS4_13SM90_TMA_LOADENS11_INS12_ILi1ELi4ELi3EEES15_NSS_INS5_IJS16_S1L_EEENS5_IJS1L_SC_EEEEEEENS4_39AutoVectorizingCopyWithAssumedAlignmentILi128EEENS4_14SM90_TMA_STOREES25_S27_S27_EEEvvEEEEvNT_6ParamsE,"",@"SHT_CUDA_INFO"
	.sectionflags	@""
	.align	4


	//----- nvinfo : EIATTR_CUDA_API_VERSION
	.align		4
        /*0000*/ 	.byte	0x04, 0x37
        /*0002*/ 	.short	(.L_32 - .L_31)
.L_31:
        /*0004*/ 	.word	0x00000082


	//----- nvinfo : EIATTR_KPARAM_INFO
	.align		4
.L_32:
        /*0008*/ 	.byte	0x04, 0x17
        /*000a*/ 	.short	(.L_34 - .L_33)
.L_33:
        /*000c*/ 	.word	0x00000000
        /*0010*/ 	.short	0x0000
        /*0012*/ 	.short	0x0000
        /*0014*/ 	.byte	0x00, 0xf0, 0x01, 0x20


	//----- nvinfo : EIATTR_AT_ENTRY_FRAGMENTS
	.align		4
.L_34:
        /*0018*/ 	.byte	0x04, 0x4f
        /*001a*/ 	.short	(.L_36 - .L_35)


	//   ....[0]....
.L_35:
        /*001c*/ 	.word	0x00000007


	//----- nvinfo : EIATTR_RESERVED_SMEM_USED
	.align		4
.L_36:
        /*0020*/ 	.byte	0x01, 0x41
	.zero		2


	//----- nvinfo : EIATTR_SPARSE_MMA_MASK
	.align		4
        /*0024*/ 	.byte	0x03, 0x50
        /*0026*/ 	.short	0x0000


	//----- nvinfo : EIATTR_TCGEN05_2CTA_USED
	.align		4
        /*0028*/ 	.byte	0x01, 0x52
	.zero		2


	//----- nvinfo : EIATTR_MAXREG_COUNT
	.align		4
        /*002c*/ 	.byte	0x03, 0x1b
        /*002e*/ 	.short	0x00ff


	//----- nvinfo : EIATTR_NUM_BARRIERS
	.align		4
        /*0030*/ 	.byte	0x02, 0x4c
        /*0032*/ 	.byte	0x07
	.zero		1


	//----- nvinfo : EIATTR_EXTERNS
	.align		4
        /*0034*/ 	.byte	0x04, 0x0f
        /*0036*/ 	.short	(.L_38 - .L_37)


	//   ....[0]....
	.align		4
.L_37:
        /*0038*/ 	.word	index@(__assertfail)


	//----- nvinfo : EIATTR_MERCURY_ISA_VERSION
	.align		4
.L_38:
        /*003c*/ 	.byte	0x03, 0x5f
        /*003e*/ 	.short	0x0101


	//----- nvinfo : EIATTR_INT_WARP_WIDE_INSTR_OFFSETS
	.align		4
        /*0040*/ 	.byte	0x04, 0x31
        /*0042*/ 	.short	(.L_40 - .L_39)


	//   ....[0]....
.L_39:
        /*0044*/ 	.word	0x00000d50


	//   ....[1]....
        /*0048*/ 	.word	0x00000df0


	//   ....[2]....
        /*004c*/ 	.word	0x00004150


	//   ....[3]....
        /*0050*/ 	.word	0x00004180


	//   ....[4]....
        /*0054*/ 	.word	0x000041a0


	//   ....[5]....
        /*0058*/ 	.word	0x00004ce0


	//   ....[6]....
        /*005c*/ 	.word	0x00004d80


	//   ....[7]....
        /*0060*/ 	.word	0x00004e40


	//   ....[8]....
        /*0064*/ 	.word	0x00004eb0


	//   ....[9]....
        /*0068*/ 	.word	0x00004f70


	//   ....[10]....
        /*006c*/ 	.word	0x00005010


	//   ....[11]....
        /*0070*/ 	.word	0x00005080


	//   ....[12]....
        /*0074*/ 	.word	0x00005140


	//   ....[13]....
        /*0078*/ 	.word	0x000051e0


	//   ....[14]....
        /*007c*/ 	.word	0x00005280


	//   ....[15]....
        /*0080*/ 	.word	0x00005370


	//   ....[16]....
        /*0084*/ 	.word	0x00005440


	//----- nvinfo : EIATTR_COOP_GROUP_MASK_REGIDS
	.align		4
.L_40:
        /*0088*/ 	.byte	0x04, 0x29
        /*008a*/ 	.short	(.L_42 - .L_41)


	//   ....[0]....
.L_41:
        /*008c*/ 	.word	0xffffffff


	//   ....[1]....
        /*0090*/ 	.word	0xffffffff


	//   ....[2]....
        /*0094*/ 	.word	0xffffffff


	//   ....[3]....
        /*0098*/ 	.word	0xffffffff


	//   ....[4]....
        /*009c*/ 	.word	0xffffffff


	//   ....[5]....
        /*00a0*/ 	.word	0xffffffff


	//   ....[6]....
        /*00a4*/ 	.word	0xffffffff


	//   ....[7]....
        /*00a8*/ 	.word	0xffffffff


	//   ....[8]....
        /*00ac*/ 	.word	0xffffffff


	//   ....[9]....
        /*00b0*/ 	.word	0xffffffff


	//   ....[10]....
        /*00b4*/ 	.word	0xffffffff


	//   ....[11]....
        /*00b8*/ 	.word	0xffffffff


	//   ....[12]....
        /*00bc*/ 	.word	0xffffffff


	//   ....[13]....
        /*00c0*/ 	.word	0xffffffff


	//----- nvinfo : EIATTR_COOP_GROUP_INSTR_OFFSETS
	.align		4
.L_42:
        /*00c4*/ 	.byte	0x04, 0x28
        /*00c6*/ 	.short	(.L_44 - .L_43)


	//   ....[0]....
.L_43:
        /*00c8*/ 	.word	0x000000b0


	//   ....[1]....
        /*00cc*/ 	.word	0x00000520


	//   ....[2]....
        /*00d0*/ 	.word	0x000006c0


	//   ....[3]....
        /*00d4*/ 	.word	0x00000850


	//   ....[4]....
        /*00d8*/ 	.word	0x00000940


	//   ....[5]....
        /*00dc*/ 	.word	0x00000aa0


	//   ....[6]....
        /*00e0*/ 	.word	0x00000c30


	//   ....[7]....
        /*00e4*/ 	.word	0x00000e70


	//   ....[8]....
        /*00e8*/ 	.word	0x000021f0


	//   ....[9]....
        /*00ec*/ 	.word	0x00003010


	//   ....[10]....
        /*00f0*/ 	.word	0x000034e0


	//   ....[11]....
        /*00f4*/ 	.word	0x00003510


	//   ....[12]....
        /*00f8*/ 	.word	0x00004050


	//   ....[13]....
        /*00fc*/ 	.word	0x00004260


	//----- nvinfo : EIATTR_VRC_CTA_INIT_COUNT
	.align		4
.L_44:
        /*0100*/ 	.byte	0x02, 0x4a
        /*0102*/ 	.byte	0x80
	.zero		1


	//----- nvinfo : EIATTR_SYSCALL_OFFSETS
	.align		4
        /*0104*/ 	.byte	0x04, 0x46
        /*0106*/ 	.short	(.L_46 - .L_45)


	//   ....[0]....
.L_45:
        /*0108*/ 	.word	0x00005f90


	//   ....[1]....
        /*010c*/ 	.word	0x000060d0


	//   ....[2]....
        /*0110*/ 	.word	0x000068e0


	//   ....[3]....
        /*0114*/ 	.word	0x000076e0


	//   ....[4]....
        /*0118*/ 	.word	0x00008480


	//   ....[5]....
        /*011c*/ 	.word	0x00009230


	//----- nvinfo : EIATTR_MBARRIER_INSTR_OFFSETS
	.align		4
.L_46:
        /*0120*/ 	.byte	0x04, 0x39
        /*0122*/ 	.short	(.L_48 - .L_47)


	//   ....[0]....
.L_47:
        /*0124*/ 	.word	0x00000650
        /*0128*/ 	.word	0x000000ff
        /*012c*/ 	.word	0x00000000
        /*0130*/ 	.short	0x0100
        /*0132*/ 	.byte	0x04
	.zero		1


	//   ....[1]....
        /*0134*/ 	.word	0x00000660
        /*0138*/ 	.word	0x000000ff
        /*013c*/ 	.word	0x00000018
        /*0140*/ 	.short	0x0100
        /*0142*/ 	.byte	0x04
	.zero		1


	//   ....[2]....
        /*0144*/ 	.word	0x00000670
        /*0148*/ 	.word	0x000000ff
        /*014c*/ 	.word	0x00000008
        /*0150*/ 	.short	0x0100
        /*0152*/ 	.byte	0x04
	.zero		1


	//   ....[3]....
        /*0154*/ 	.word	0x00000680
        /*0158*/ 	.word	0x000000ff
        /*015c*/ 	.word	0x00000020
        /*0160*/ 	.short	0x0100
        /*0162*/ 	.byte	0x04
	.zero		1


	//   ....[4]....
        /*0164*/ 	.word	0x00000690
        /*0168*/ 	.word	0x000000ff
        /*016c*/ 	.word	0x00000010
        /*0170*/ 	.short	0x0100
        /*0172*/ 	.byte	0x04
	.zero		1


	//   ....[5]....
        /*0174*/ 	.word	0x000006a0
        /*0178*/ 	.word	0x000000ff
        /*017c*/ 	.word	0x00000028
        /*0180*/ 	.short	0x0100
        /*0182*/ 	.byte	0x04
	.zero		1


	//   ....[6]....
        /*0184*/ 	.word	0x000007c0
        /*0188*/ 	.word	0x000000ff
        /*018c*/ 	.word	0x00000030
        /*0190*/ 	.short	0x0100
        /*0192*/ 	.byte	0x04
	.zero		1


	//   ....[7]....
        /*0194*/ 	.word	0x000007d0
        /*0198*/ 	.word	0x000000ff
        /*019c*/ 	.word	0x00000050
        /*01a0*/ 	.short	0x0100
        /*01a2*/ 	.byte	0x04
	.zero		1


	//   ....[8]....
        /*01a4*/ 	.word	0x000007e0
        /*01a8*/ 	.word	0x000000ff
        /*01ac*/ 	.word	0x00000038
        /*01b0*/ 	.short	0x0100
        /*01b2*/ 	.byte	0x04
	.zero		1


	//   ....[9]....
        /*01b4*/ 	.word	0x000007f0
        /*01b8*/ 	.word	0x000000ff
        /*01bc*/ 	.word	0x00000058
        /*01c0*/ 	.short	0x0100
        /*01c2*/ 	.byte	0x04
	.zero		1


	//   ....[10]....
        /*01c4*/ 	.word	0x00000800
        /*01c8*/ 	.word	0x000000ff
        /*01cc*/ 	.word	0x00000040
        /*01d0*/ 	.short	0x0100
        /*01d2*/ 	.byte	0x04
	.zero		1


	//   ....[11]....
        /*01d4*/ 	.word	0x00000810
        /*01d8*/ 	.word	0x000000ff
        /*01dc*/ 	.word	0x00000060
        /*01e0*/ 	.short	0x0100
        /*01e2*/ 	.byte	0x04
	.zero		1


	//   ....[12]....
        /*01e4*/ 	.word	0x00000820
        /*01e8*/ 	.word	0x000000ff
        /*01ec*/ 	.word	0x00000048
        /*01f0*/ 	.short	0x0100
        /*01f2*/ 	.byte	0x04
	.zero		1


	//   ....[13]....
        /*01f4*/ 	.word	0x00000830
        /*01f8*/ 	.word	0x000000ff
        /*01fc*/ 	.word	0x00000068
        /*0200*/ 	.short	0x0100
        /*0202*/ 	.byte	0x04
	.zero		1


	//   ....[14]....
        /*0204*/ 	.word	0x00000910
        /*0208*/ 	.word	0x000000ff
        /*020c*/ 	.word	0x00000070
        /*0210*/ 	.short	0x0100
        /*0212*/ 	.byte	0x06
	.zero		1


	//   ....[15]....
        /*0214*/ 	.word	0x00000920
        /*0218*/ 	.word	0x000000ff
        /*021c*/ 	.word	0x00000078
        /*0220*/ 	.short	0x0100
        /*0222*/ 	.byte	0x06
	.zero		1


	//   ....[16]....
        /*0224*/ 	.word	0x00000a50
        /*0228*/ 	.word	0x000000ff
        /*022c*/ 	.word	0x00000080
        /*0230*/ 	.short	0x0100
        /*0232*/ 	.byte	0x06
	.zero		1


	//   ....[17]....
        /*0234*/ 	.word	0x00000a60
        /*0238*/ 	.word	0x000000ff
        /*023c*/ 	.word	0x00000090
        /*0240*/ 	.short	0x0100
        /*0242*/ 	.byte	0x06
	.zero		1


	//   ....[18]....
        /*0244*/ 	.word	0x00000a70
        /*0248*/ 	.word	0x000000ff
        /*024c*/ 	.word	0x00000088
        /*0250*/ 	.short	0x0100
        /*0252*/ 	.byte	0x06
	.zero		1


	//   ....[19]....
        /*0254*/ 	.word	0x00000a80
        /*0258*/ 	.word	0x000000ff
        /*025c*/ 	.word	0x00000098
        /*0260*/ 	.short	0x0100
        /*0262*/ 	.byte	0x06
	.zero		1


	//   ....[20]....
        /*0264*/ 	.word	0x00000ba0
        /*0268*/ 	.word	0x000000ff
        /*026c*/ 	.word	0x000000a0
        /*0270*/ 	.short	0x0100
        /*0272*/ 	.byte	0x04
	.zero		1


	//   ....[21]....
        /*0274*/ 	.word	0x00000bb0
        /*0278*/ 	.word	0x000000ff
        /*027c*/ 	.word	0x000000c0
        /*0280*/ 	.short	0x0100
        /*0282*/ 	.byte	0x04
	.zero		1


	//   ....[22]....
        /*0284*/ 	.word	0x00000bc0
        /*0288*/ 	.word	0x000000ff
        /*028c*/ 	.word	0x000000a8
        /*0290*/ 	.short	0x0100
        /*0292*/ 	.byte	0x04
	.zero		1


	//   ....[23]....
        /*0294*/ 	.word	0x00000bd0
        /*0298*/ 	.word	0x000000ff
        /*029c*/ 	.word	0x000000c8
        /*02a0*/ 	.short	0x0100
        /*02a2*/ 	.byte	0x04
	.zero		1


	//   ....[24]....
        /*02a4*/ 	.word	0x00000be0
        /*02a8*/ 	.word	0x000000ff
        /*02ac*/ 	.word	0x000000b0
        /*02b0*/ 	.short	0x0100
        /*02b2*/ 	.byte	0x04
	.zero		1


	//   ....[25]....
        /*02b4*/ 	.word	0x00000bf0
        /*02b8*/ 	.word	0x000000ff
        /*02bc*/ 	.word	0x000000d0
        /*02c0*/ 	.short	0x0100
        /*02c2*/ 	.byte	0x04
	.zero		1


	//   ....[26]....
        /*02c4*/ 	.word	0x00000c00
        /*02c8*/ 	.word	0x000000ff
        /*02cc*/ 	.word	0x000000b8
        /*02d0*/ 	.short	0x0100
        /*02d2*/ 	.byte	0x04
	.zero		1


	//   ....[27]....
        /*02d4*/ 	.word	0x00000c10
        /*02d8*/ 	.word	0x000000ff
        /*02dc*/ 	.word	0x000000d8
        /*02e0*/ 	.short	0x0100
        /*02e2*/ 	.byte	0x04
	.zero		1


	//   ....[28]....
        /*02e4*/ 	.word	0x00000d00
        /*02e8*/ 	.word	0x000000ff
        /*02ec*/ 	.word	0x000000e0
        /*02f0*/ 	.short	0x0100
        /*02f2*/ 	.byte	0x04
	.zero		1


	//   ....[29]....
        /*02f4*/ 	.word	0x00000d10
        /*02f8*/ 	.word	0x000000ff
        /*02fc*/ 	.word	0x000000f0
        /*0300*/ 	.short	0x0100
        /*0302*/ 	.byte	0x04
	.zero		1


	//   ....[30]....
        /*0304*/ 	.word	0x00000d20
        /*0308*/ 	.word	0x000000ff
        /*030c*/ 	.word	0x000000e8
        /*0310*/ 	.short	0x0100
        /*0312*/ 	.byte	0x04
	.zero		1


	//   ....[31]....
        /*0314*/ 	.word	0x00000d30
        /*0318*/ 	.word	0x000000ff
        /*031c*/ 	.word	0x000000f8
        /*0320*/ 	.short	0x0100
        /*0322*/ 	.byte	0x04
	.zero		1


	//   ....[32]....
        /*0324*/ 	.word	0x00000e30
        /*0328*/ 	.word	0x000000ff
        /*032c*/ 	.word	0x00000100
        /*0330*/ 	.short	0x0100
        /*0332*/ 	.byte	0x06
	.zero		1


	//   ....[33]....
        /*0334*/ 	.word	0x00001a10
        /*0338*/ 	.word	0x00000000
        /*033c*/ 	.word	0x000000f0
        /*0340*/ 	.short	0x010a
        /*0342*/ 	.byte	0xff
	.zero		1


	//   ....[34]....
        /*0344*/ 	.word	0x00001a40
        /*0348*/ 	.word	0x00000000
        /*034c*/ 	.word	0x000000e0
        /*0350*/ 	.short	0x0101
        /*0352*/ 	.byte	0xff
	.zero		1


	//   ....[35]....
        /*0354*/ 	.word	0x00001b00
        /*0358*/ 	.word	0x000000ff
        /*035c*/ 	.word	0x00000018
        /*0360*/ 	.short	0x010a
        /*0362*/ 	.byte	0x04
	.zero		1


	//   ....[36]....
        /*0364*/ 	.word	0x00001bd0
        /*0368*/ 	.word	0x000000ff
        /*036c*/ 	.word	0x00000018
        /*0370*/ 	.short	0x010a
        /*0372*/ 	.byte	0x21
	.zero		1


	//   ....[37]....
        /*0374*/ 	.word	0x00001d90
        /*0378*/ 	.word	0x000000ff
        /*037c*/ 	.word	0x00000018
        /*0380*/ 	.short	0x010a
        /*0382*/ 	.byte	0x07
	.zero		1


	//   ....[38]....
        /*0384*/ 	.word	0x00001e90
        /*0388*/ 	.word	0x000000ff
        /*038c*/ 	.word	0x00000078
        /*0390*/ 	.short	0x0101
        /*0392*/ 	.byte	0x06
	.zero		1


	//   ....[39]....
        /*0394*/ 	.word	0x00001eb0
        /*0398*/ 	.word	0x000000ff
        /*039c*/ 	.word	0x00000018
        /*03a0*/ 	.short	0x010a
        /*03a2*/ 	.byte	0x04
	.zero		1


	//   ....[40]....
        /*03a4*/ 	.word	0x00001f30
        /*03a8*/ 	.word	0x000000ff
        /*03ac*/ 	.word	0x00000018
        /*03b0*/ 	.short	0x010a
        /*03b2*/ 	.byte	0x11
	.zero		1


	//   ....[41]....
        /*03b4*/ 	.word	0x000020c0
        /*03b8*/ 	.word	0x000000ff
        /*03bc*/ 	.word	0x00000018
        /*03c0*/ 	.short	0x010a
        /*03c2*/ 	.byte	0x08
	.zero		1


	//   ....[42]....
        /*03c4*/ 	.word	0x00002220
        /*03c8*/ 	.word	0x00000003
        /*03cc*/ 	.word	0x00000080
        /*03d0*/ 	.short	0x010a
        /*03d2*/ 	.byte	0xff
	.zero		1


	//   ....[43]....
        /*03d4*/ 	.word	0x00002370
        /*03d8*/ 	.word	0x00000000
        /*03dc*/ 	.word	0x00000000
        /*03e0*/ 	.short	0x0101
        /*03e2*/ 	.byte	0xff
	.zero		1


	//   ....[44]....
        /*03e4*/ 	.word	0x00002920
        /*03e8*/ 	.word	0x000000ff
        /*03ec*/ 	.word	0x00000000
        /*03f0*/ 	.short	0x010a
        /*03f2*/ 	.byte	0x04
	.zero		1


	//   ....[45]....
        /*03f4*/ 	.word	0x000029b0
        /*03f8*/ 	.word	0x000000ff
        /*03fc*/ 	.word	0x00000000
        /*0400*/ 	.short	0x010a
        /*0402*/ 	.byte	0x05
	.zero		1


	//   ....[46]....
        /*0404*/ 	.word	0x00002a50
        /*0408*/ 	.word	0x00000000
        /*040c*/ 	.word	0x00000000
        /*0410*/ 	.short	0x010a
        /*0412*/ 	.byte	0xff
	.zero		1


	//   ....[47]....
        /*0414*/ 	.word	0x00002b70
        /*0418*/ 	.word	0x00000002
        /*041c*/ 	.word	0x000000e0
        /*0420*/ 	.short	0x010a
        /*0422*/ 	.byte	0xff
	.zero		1


	//   ....[48]....
        /*0424*/ 	.word	0x00002be0
        /*0428*/ 	.word	0x00000002
        /*042c*/ 	.word	0x00000000
        /*0430*/ 	.short	0x0101
        /*0432*/ 	.byte	0xff
	.zero		1


	//   ....[49]....
        /*0434*/ 	.word	0x00002c00
        /*0438*/ 	.word	0x000000ff
        /*043c*/ 	.word	0x00000090
        /*0440*/ 	.short	0x010a
        /*0442*/ 	.byte	0x04
	.zero		1


	//   ....[50]....
        /*0444*/ 	.word	0x00002d20
        /*0448*/ 	.word	0x00000002
        /*044c*/ 	.word	0x00000080
        /*0450*/ 	.short	0x010a
        /*0452*/ 	.byte	0xff
	.zero		1


	//   ....[51]....
        /*0454*/ 	.word	0x00002e20
        /*0458*/ 	.word	0x00000002
        /*045c*/ 	.word	0x00000000
        /*0460*/ 	.short	0x0101
        /*0462*/ 	.byte	0xff
	.zero		1


	//   ....[52]....
        /*0464*/ 	.word	0x00002eb0
        /*0468*/ 	.word	0x000000ff
        /*046c*/ 	.word	0x00000090
        /*0470*/ 	.short	0x0106
        /*0472*/ 	.byte	0x04
	.zero		1


	//   ....[53]....
        /*0474*/ 	.word	0x00002ed0
        /*0478*/ 	.word	0x000000ff
        /*047c*/ 	.word	0x00000090
        /*0480*/ 	.short	0x010a
        /*0482*/ 	.byte	0x04
	.zero		1


	//   ....[54]....
        /*0484*/ 	.word	0x00002f60
        /*0488*/ 	.word	0x000000ff
        /*048c*/ 	.word	0x00000090
        /*0490*/ 	.short	0x0106
        /*0492*/ 	.byte	0x07
	.zero		1


	//   ....[55]....
        /*0494*/ 	.word	0x00002fa0
        /*0498*/ 	.word	0x00000000
        /*049c*/ 	.word	0x00000090
        /*04a0*/ 	.short	0x010a
        /*04a2*/ 	.byte	0xff
	.zero		1


	//   ....[56]....
        /*04a4*/ 	.word	0x000031e0
        /*04a8*/ 	.word	0x000000ff
        /*04ac*/ 	.word	0x00000008
        /*04b0*/ 	.short	0x010a
        /*04b2*/ 	.byte	0x05
	.zero		1


	//   ....[57]....
        /*04b4*/ 	.word	0x00003200
        /*04b8*/ 	.word	0x000000ff
        /*04bc*/ 	.word	0x00000008
        /*04c0*/ 	.short	0x010a
        /*04c2*/ 	.byte	0x05
	.zero		1


	//   ....[58]....
        /*04c4*/ 	.word	0x00003390
        /*04c8*/ 	.word	0x000000ff
        /*04cc*/ 	.word	0x00000008
        /*04d0*/ 	.short	0x010a
        /*04d2*/ 	.byte	0x05
	.zero		1


	//   ....[59]....
        /*04d4*/ 	.word	0x000033b0
        /*04d8*/ 	.word	0x000000ff
        /*04dc*/ 	.word	0x00000008
        /*04e0*/ 	.short	0x010a
        /*04e2*/ 	.byte	0x05
	.zero		1


	//   ....[60]....
        /*04e4*/ 	.word	0x00003470
        /*04e8*/ 	.word	0x000000ff
        /*04ec*/ 	.word	0x00000000
        /*04f0*/ 	.short	0x0101
        /*04f2*/ 	.byte	0x04
	.zero		1


	//   ....[61]....
        /*04f4*/ 	.word	0x00003770
        /*04f8*/ 	.word	0x00000000
        /*04fc*/ 	.word	0x00000080
        /*0500*/ 	.short	0x010a
        /*0502*/ 	.byte	0xff
	.zero		1


	//   ....[62]....
        /*0504*/ 	.word	0x00003830
        /*0508*/ 	.word	0x00000000
        /*050c*/ 	.word	0x00000000
        /*0510*/ 	.short	0x0101
        /*0512*/ 	.byte	0xff
	.zero		1


	//   ....[63]....
        /*0514*/ 	.word	0x000038f0
        /*0518*/ 	.word	0x000000ff
        /*051c*/ 	.word	0x00000000
        /*0520*/ 	.short	0x010a
        /*0522*/ 	.byte	0x04
	.zero		1


	//   ....[64]....
        /*0524*/ 	.word	0x00003900
        /*0528*/ 	.word	0x000000ff
        /*052c*/ 	.word	0x000000c0
        /*0530*/ 	.short	0x010a
        /*0532*/ 	.byte	0x17
	.zero		1


	//   ....[65]....
        /*0534*/ 	.word	0x000039b0
        /*0538*/ 	.word	0x000000ff
        /*053c*/ 	.word	0x00000000
        /*0540*/ 	.short	0x010a
        /*0542*/ 	.byte	0x05
	.zero		1


	//   ....[66]....
        /*0544*/ 	.word	0x00003af0
        /*0548*/ 	.word	0x000000ff
        /*054c*/ 	.word	0x00000000
        /*0550*/ 	.short	0x010a
        /*0552*/ 	.byte	0x04
	.zero		1


	//   ....[67]....
        /*0554*/ 	.word	0x00003d40
        /*0558*/ 	.word	0x000000ff
        /*055c*/ 	.word	0x00000000
        /*0560*/ 	.short	0x010a
        /*0562*/ 	.byte	0x04
	.zero		1


	//   ....[68]....
        /*0564*/ 	.word	0x00003dd0
        /*0568*/ 	.word	0x000000ff
        /*056c*/ 	.word	0x00000000
        /*0570*/ 	.short	0x010a
        /*0572*/ 	.byte	0x05
	.zero		1


	//   ....[69]....
        /*0574*/ 	.word	0x00003e60
        /*0578*/ 	.word	0x000000ff
        /*057c*/ 	.word	0x00000000
        /*0580*/ 	.short	0x010a
        /*0582*/ 	.byte	0x05
	.zero		1


	//   ....[70]....
        /*0584*/ 	.word	0x00003f00
        /*0588*/ 	.word	0x00000000
        /*058c*/ 	.word	0x00000000
        /*0590*/ 	.short	0x010a
        /*0592*/ 	.byte	0xff
	.zero		1


	//   ....[71]....
        /*0594*/ 	.word	0x00003f40
        /*0598*/ 	.word	0x00000000
        /*059c*/ 	.word	0x00000000
        /*05a0*/ 	.short	0x010a
        /*05a2*/ 	.byte	0xff
	.zero		1


	//   ....[72]....
        /*05a4*/ 	.word	0x00003fb0
        /*05a8*/ 	.word	0x000000ff
        /*05ac*/ 	.word	0x00000000
        /*05b0*/ 	.short	0x0101
        /*05b2*/ 	.byte	0x04
	.zero		1


	//   ....[73]....
        /*05b4*/ 	.word	0x00003ff0
        /*05b8*/ 	.word	0x000000ff
        /*05bc*/ 	.word	0x00000100
        /*05c0*/ 	.short	0x010a
        /*05c2*/ 	.byte	0x11
	.zero		1


	//   ....[74]....
        /*05c4*/ 	.word	0x00004040
        /*05c8*/ 	.word	0x000000ff
        /*05cc*/ 	.word	0x00000000
        /*05d0*/ 	.short	0x0101
        /*05d2*/ 	.byte	0x04
	.zero		1


	//   ....[75]....
        /*05d4*/ 	.word	0x000044e0
        /*05d8*/ 	.word	0x0000000c
        /*05dc*/ 	.word	0x00000080
        /*05e0*/ 	.short	0x010a
        /*05e2*/ 	.byte	0xff
	.zero		1


	//   ....[76]....
        /*05e4*/ 	.word	0x00004650
        /*05e8*/ 	.word	0x00000000
        /*05ec*/ 	.word	0x00000000
        /*05f0*/ 	.short	0x0101
        /*05f2*/ 	.byte	0xff
	.zero		1


	//   ....[77]....
        /*05f4*/ 	.word	0x00004ae0
        /*05f8*/ 	.word	0x000000ff
        /*05fc*/ 	.word	0x00000078
        /*0600*/ 	.short	0x010a
        /*0602*/ 	.byte	0x15
	.zero		1


	//   ....[78]....
        /*0604*/ 	.word	0x00004c60
        /*0608*/ 	.word	0x000000ff
        /*060c*/ 	.word	0x00000050
        /*0610*/ 	.short	0x010a
        /*0612*/ 	.byte	0x15
	.zero		1


	//   ....[79]....
        /*0614*/ 	.word	0x00004e60
        /*0618*/ 	.word	0x000000ff
        /*061c*/ 	.word	0x00000030
        /*0620*/ 	.short	0x010b
        /*0622*/ 	.byte	0x15
	.zero		1


	//   ....[80]....
        /*0624*/ 	.word	0x00004e70
        /*0628*/ 	.word	0x000000ff
        /*062c*/ 	.word	0x00000000
        /*0630*/ 	.short	0x0101
        /*0632*/ 	.byte	0x06
	.zero		1


	//   ....[81]....
        /*0634*/ 	.word	0x00004e80
        /*0638*/ 	.word	0x000000ff
        /*063c*/ 	.word	0x00000058
        /*0640*/ 	.short	0x010a
        /*0642*/ 	.byte	0x15
	.zero		1


	//   ....[82]....
        /*0644*/ 	.word	0x00005030
        /*0648*/ 	.word	0x000000ff
        /*064c*/ 	.word	0x00000038
        /*0650*/ 	.short	0x010b
        /*0652*/ 	.byte	0x15
	.zero		1


	//   ....[83]....
        /*0654*/ 	.word	0x00005040
        /*0658*/ 	.word	0x000000ff
        /*065c*/ 	.word	0x00000000
        /*0660*/ 	.short	0x0101
        /*0662*/ 	.byte	0x06
	.zero		1


	//   ....[84]....
        /*0664*/ 	.word	0x00005050
        /*0668*/ 	.word	0x000000ff
        /*066c*/ 	.word	0x00000060
        /*0670*/ 	.short	0x010a
        /*0672*/ 	.byte	0x15
	.zero		1


	//   ....[85]....
        /*0674*/ 	.word	0x00005200
        /*0678*/ 	.word	0x000000ff
        /*067c*/ 	.word	0x00000040
        /*0680*/ 	.short	0x010b
        /*0682*/ 	.byte	0x15
	.zero		1


	//   ....[86]....
        /*0684*/ 	.word	0x00005210
        /*0688*/ 	.word	0x000000ff
        /*068c*/ 	.word	0x00000000
        /*0690*/ 	.short	0x0101
        /*0692*/ 	.byte	0x06
	.zero		1


	//   ....[87]....
        /*0694*/ 	.word	0x00005220
        /*0698*/ 	.word	0x000000ff
        /*069c*/ 	.word	0x00000068
        /*06a0*/ 	.short	0x010a
        /*06a2*/ 	.byte	0x15
	.zero		1


	//   ....[88]....
        /*06a4*/ 	.word	0x00005460
        /*06a8*/ 	.word	0x000000ff
        /*06ac*/ 	.word	0x00000048
        /*06b0*/ 	.short	0x010b
        /*06b2*/ 	.byte	0x15
	.zero		1


	//   ....[89]....
        /*06b4*/ 	.word	0x00005470
        /*06b8*/ 	.word	0x000000ff
        /*06bc*/ 	.word	0x00000000
        /*06c0*/ 	.short	0x0101
        /*06c2*/ 	.byte	0x26
	.zero		1


	//   ....[90]....
        /*06c4*/ 	.word	0x000054b0
        /*06c8*/ 	.word	0x000000ff
        /*06cc*/ 	.word	0x00000050
        /*06d0*/ 	.short	0x010a
        /*06d2*/ 	.byte	0x15
	.zero		1


	//   ....[91]....
        /*06d4*/ 	.word	0x000054d0
        /*06d8*/ 	.word	0x000000ff
        /*06dc*/ 	.word	0x00000058
        /*06e0*/ 	.short	0x010a
        /*06e2*/ 	.byte	0x15
	.zero		1


	//   ....[92]....
        /*06e4*/ 	.word	0x000054f0
        /*06e8*/ 	.word	0x000000ff
        /*06ec*/ 	.word	0x00000060
        /*06f0*/ 	.short	0x010a
        /*06f2*/ 	.byte	0x15
	.zero		1


	//   ....[93]....
        /*06f4*/ 	.word	0x00005530
        /*06f8*/ 	.word	0x00000000
        /*06fc*/ 	.word	0x00000068
        /*0700*/ 	.short	0x010a
        /*0702*/ 	.byte	0xff
	.zero		1


	//   ....[94]....
        /*0704*/ 	.word	0x00005830
        /*0708*/ 	.word	0x00000003
        /*070c*/ 	.word	0x00000080
        /*0710*/ 	.short	0x010a
        /*0712*/ 	.byte	0xff
	.zero		1


	//   ....[95]....
        /*0714*/ 	.word	0x000059b0
        /*0718*/ 	.word	0x00000000
        /*071c*/ 	.word	0x00000000
        /*0720*/ 	.short	0x0101
        /*0722*/ 	.byte	0xff
	.zero		1


	//   ....[96]....
        /*0724*/ 	.word	0x000064a0
        /*0728*/ 	.word	0x00000003
        /*072c*/ 	.word	0x00000030
        /*0730*/ 	.short	0x010a
        /*0732*/ 	.byte	0xff
	.zero		1


	//   ....[97]....
        /*0734*/ 	.word	0x000064b0
        /*0738*/ 	.word	0x00000050
        /*073c*/ 	.word	0x000000a0
        /*0740*/ 	.short	0x010a
        /*0742*/ 	.byte	0xff
	.zero		1


	//   ....[98]....
        /*0744*/ 	.word	0x00006620
        /*0748*/ 	.word	0x00000003
        /*074c*/ 	.word	0x00000030
        /*0750*/ 	.short	0x010a
        /*0752*/ 	.byte	0xff
	.zero		1


	//   ....[99]....
        /*0754*/ 	.word	0x00006740
        /*0758*/ 	.word	0x00000000
        /*075c*/ 	.word	0x00000000
        /*0760*/ 	.short	0x0101
        /*0762*/ 	.byte	0xff
	.zero		1


	//   ....[100]....
        /*0764*/ 	.word	0x000067c0
        /*0768*/ 	.word	0x00000050
        /*076c*/ 	.word	0x000000a0
        /*0770*/ 	.short	0x010a
        /*0772*/ 	.byte	0xff
	.zero		1


	//   ....[101]....
        /*0774*/ 	.word	0x00007390
        /*0778*/ 	.word	0x00000000
        /*077c*/ 	.word	0x00000030
        /*0780*/ 	.short	0x010a
        /*0782*/ 	.byte	0xff
	.zero		1


	//   ....[102]....
        /*0784*/ 	.word	0x00007440
        /*0788*/ 	.word	0x00000000
        /*078c*/ 	.word	0x00000030
        /*0790*/ 	.short	0x010a
        /*0792*/ 	.byte	0xff
	.zero		1


	//   ....[103]....
        /*0794*/ 	.word	0x00007560
        /*0798*/ 	.word	0x00000000
        /*079c*/ 	.word	0x00000000
        /*07a0*/ 	.short	0x0101
        /*07a2*/ 	.byte	0xff
	.zero		1


	//   ....[104]....
        /*07a4*/ 	.word	0x00008120
        /*07a8*/ 	.word	0x00000000
        /*07ac*/ 	.word	0x00000030
        /*07b0*/ 	.short	0x010a
        /*07b2*/ 	.byte	0xff
	.zero		1


	//   ....[105]....
        /*07b4*/ 	.word	0x000081d0
        /*07b8*/ 	.word	0x00000000
        /*07bc*/ 	.word	0x00000030
        /*07c0*/ 	.short	0x010a
        /*07c2*/ 	.byte	0xff
	.zero		1


	//   ....[106]....
        /*07c4*/ 	.word	0x00008300
        /*07c8*/ 	.word	0x00000000
        /*07cc*/ 	.word	0x00000000
        /*07d0*/ 	.short	0x0101
        /*07d2*/ 	.byte	0xff
	.zero		1


	//   ....[107]....
        /*07d4*/ 	.word	0x00008ee0
        /*07d8*/ 	.word	0x00000000
        /*07dc*/ 	.word	0x00000030
        /*07e0*/ 	.short	0x010a
        /*07e2*/ 	.byte	0xff
	.zero		1


	//   ....[108]....
        /*07e4*/ 	.word	0x00008f90
        /*07e8*/ 	.word	0x00000000
        /*07ec*/ 	.word	0x00000030
        /*07f0*/ 	.short	0x010a
        /*07f2*/ 	.byte	0xff
	.zero		1


	//   ....[109]....
        /*07f4*/ 	.word	0x000090b0
        /*07f8*/ 	.word	0x00000000
        /*07fc*/ 	.word	0x00000000
        /*0800*/ 	.short	0x0101
        /*0802*/ 	.byte	0xff
	.zero		1


	//   ....[110]....
        /*0804*/ 	.word	0x00009370
        /*0808*/ 	.word	0x00000050
        /*080c*/ 	.word	0x00000000
        /*0810*/ 	.short	0x0101
        /*0812*/ 	.byte	0xff
	.zero		1


	//   ....[111]....
        /*0814*/ 	.word	0x00009df0
        /*0818*/ 	.word	0x00000000
        /*081c*/ 	.word	0x000000f0
        /*0820*/ 	.short	0x010a
        /*0822*/ 	.byte	0xff
	.zero		1


	//   ....[112]....
        /*0824*/ 	.word	0x00009e50
        /*0828*/ 	.word	0x00000000
        /*082c*/ 	.word	0x00000018
        /*0830*/ 	.short	0x010a
        /*0832*/ 	.byte	0xff
	.zero		1


	//   ....[113]....
        /*0834*/ 	.word	0x00009eb0
        /*0838*/ 	.word	0x00000000
        /*083c*/ 	.word	0x00000018
        /*0840*/ 	.short	0x010a
        /*0842*/ 	.byte	0xff
	.zero		1


	//   ....[114]....
        /*0844*/ 	.word	0x00009f00
        /*0848*/ 	.word	0x00000003
        /*084c*/ 	.word	0x00000080
        /*0850*/ 	.short	0x010a
        /*0852*/ 	.byte	0xff
	.zero		1


	//   ....[115]....
        /*0854*/ 	.word	0x00009f60
        /*0858*/ 	.word	0x00000000
        /*085c*/ 	.word	0x00000000
        /*0860*/ 	.short	0x010a
        /*0862*/ 	.byte	0xff
	.zero		1


	//   ....[116]....
        /*0864*/ 	.word	0x00009fc0
        /*0868*/ 	.word	0x00000000
        /*086c*/ 	.word	0x00000000
        /*0870*/ 	.short	0x010a
        /*0872*/ 	.byte	0xff
	.zero		1


	//   ....[117]....
        /*0874*/ 	.word	0x0000a010
        /*0878*/ 	.word	0x00000002
        /*087c*/ 	.word	0x000000e0
        /*0880*/ 	.short	0x010a
        /*0882*/ 	.byte	0xff
	.zero		1


	//   ....[118]....
        /*0884*/ 	.word	0x0000a070
        /*0888*/ 	.word	0x00000002
        /*088c*/ 	.word	0x00000090
        /*0890*/ 	.short	0x010a
        /*0892*/ 	.byte	0xff
	.zero		1


	//   ....[119]....
        /*0894*/ 	.word	0x0000a0c0
        /*0898*/ 	.word	0x00000002
        /*089c*/ 	.word	0x00000080
        /*08a0*/ 	.short	0x010a
        /*08a2*/ 	.byte	0xff
	.zero		1


	//   ....[120]....
        /*08a4*/ 	.word	0x0000a120
        /*08a8*/ 	.word	0x00000000
        /*08ac*/ 	.word	0x00000090
        /*08b0*/ 	.short	0x010a
        /*08b2*/ 	.byte	0xff
	.zero		1


	//   ....[121]....
        /*08b4*/ 	.word	0x0000a180
        /*08b8*/ 	.word	0x00000005
        /*08bc*/ 	.word	0x00000008
        /*08c0*/ 	.short	0x010a
        /*08c2*/ 	.byte	0xff
	.zero		1


	//   ....[122]....
        /*08c4*/ 	.word	0x0000a260
        /*08c8*/ 	.word	0x00000000
        /*08cc*/ 	.word	0x00000008
        /*08d0*/ 	.short	0x010a
        /*08d2*/ 	.byte	0xff
	.zero		1


	//   ....[123]....
        /*08d4*/ 	.word	0x0000a2b0
        /*08d8*/ 	.word	0x00000000
        /*08dc*/ 	.word	0x00000080
        /*08e0*/ 	.short	0x010a
        /*08e2*/ 	.byte	0xff
	.zero		1


	//   ....[124]....
        /*08e4*/ 	.word	0x0000a310
        /*08e8*/ 	.word	0x00000000
        /*08ec*/ 	.word	0x000000c0
        /*08f0*/ 	.short	0x010a
        /*08f2*/ 	.byte	0xff
	.zero		1


	//   ....[125]....
        /*08f4*/ 	.word	0x0000a370
        /*08f8*/ 	.word	0x00000000
        /*08fc*/ 	.word	0x00000000
        /*0900*/ 	.short	0x010a
        /*0902*/ 	.byte	0xff
	.zero		1


	//   ....[126]....
        /*0904*/ 	.word	0x0000a3d0
        /*0908*/ 	.word	0x00000000
        /*090c*/ 	.word	0x00000000
        /*0910*/ 	.short	0x010a
        /*0912*/ 	.byte	0xff
	.zero		1


	//   ....[127]....
        /*0914*/ 	.word	0x0000a430
        /*0918*/ 	.word	0x00000000
        /*091c*/ 	.word	0x00000000
        /*0920*/ 	.short	0x010a
        /*0922*/ 	.byte	0xff
	.zero		1


	//   ....[128]....
        /*0924*/ 	.word	0x0000a490
        /*0928*/ 	.word	0x00000000
        /*092c*/ 	.word	0x00000000
        /*0930*/ 	.short	0x010a
        /*0932*/ 	.byte	0xff
	.zero		1


	//   ....[129]....
        /*0934*/ 	.word	0x0000a4f0
        /*0938*/ 	.word	0x00000000
        /*093c*/ 	.word	0x00000100
        /*0940*/ 	.short	0x010a
        /*0942*/ 	.byte	0xff
	.zero		1


	//   ....[130]....
        /*0944*/ 	.word	0x0000a540
        /*0948*/ 	.word	0x0000000c
        /*094c*/ 	.word	0x00000080
        /*0950*/ 	.short	0x010a
        /*0952*/ 	.byte	0xff
	.zero		1


	//   ....[131]....
        /*0954*/ 	.word	0x0000a5a0
        /*0958*/ 	.word	0x00000000
        /*095c*/ 	.word	0x00000078
        /*0960*/ 	.short	0x010a
        /*0962*/ 	.byte	0xff
	.zero		1


	//   ....[132]....
        /*0964*/ 	.word	0x0000a600
        /*0968*/ 	.word	0x00000000
        /*096c*/ 	.word	0x00000050
        /*0970*/ 	.short	0x010a
        /*0972*/ 	.byte	0xff
	.zero		1


	//   ....[133]....
        /*0974*/ 	.word	0x0000a660
        /*0978*/ 	.word	0x00000000
        /*097c*/ 	.word	0x00000058
        /*0980*/ 	.short	0x010a
        /*0982*/ 	.byte	0xff
	.zero		1


	//   ....[134]....
        /*0984*/ 	.word	0x0000a6c0
        /*0988*/ 	.word	0x00000000
        /*098c*/ 	.word	0x00000060
        /*0990*/ 	.short	0x010a
        /*0992*/ 	.byte	0xff
	.zero		1


	//   ....[135]....
        /*0994*/ 	.word	0x0000a720
        /*0998*/ 	.word	0x00000000
        /*099c*/ 	.word	0x00000068
        /*09a0*/ 	.short	0x010a
        /*09a2*/ 	.byte	0xff
	.zero		1


	//   ....[136]....
        /*09a4*/ 	.word	0x0000a780
        /*09a8*/ 	.word	0x00000000
        /*09ac*/ 	.word	0x00000050
        /*09b0*/ 	.short	0x010a
        /*09b2*/ 	.byte	0xff
	.zero		1


	//   ....[137]....
        /*09b4*/ 	.word	0x0000a7e0
        /*09b8*/ 	.word	0x00000000
        /*09bc*/ 	.word	0x00000058
        /*09c0*/ 	.short	0x010a
        /*09c2*/ 	.byte	0xff
	.zero		1


	//   ....[138]....
        /*09c4*/ 	.word	0x0000a840
        /*09c8*/ 	.word	0x00000000
        /*09cc*/ 	.word	0x00000060
        /*09d0*/ 	.short	0x010a
        /*09d2*/ 	.byte	0xff
	.zero		1


	//   ....[139]....
        /*09d4*/ 	.word	0x0000a890
        /*09d8*/ 	.word	0x00000003
        /*09dc*/ 	.word	0x00000080
        /*09e0*/ 	.short	0x010a
        /*09e2*/ 	.byte	0xff
	.zero		1


	//   ....[140]....
        /*09e4*/ 	.word	0x0000a8e0
        /*09e8*/ 	.word	0x00000003
        /*09ec*/ 	.word	0x00000030
        /*09f0*/ 	.short	0x010a
        /*09f2*/ 	.byte	0xff
	.zero		1


	//   ....[141]....
        /*09f4*/ 	.word	0x0000a930
        /*09f8*/ 	.word	0x00000050
        /*09fc*/ 	.word	0x000000a0
        /*0a00*/ 	.short	0x010a
        /*0a02*/ 	.byte	0xff
	.zero		1


	//   ....[142]....
        /*0a04*/ 	.word	0x0000a980
        /*0a08*/ 	.word	0x00000000
        /*0a0c*/ 	.word	0x00000030
        /*0a10*/ 	.short	0x010a
        /*0a12*/ 	.byte	0xff
	.zero		1


	//   ....[143]....
        /*0a14*/ 	.word	0x0000a9d0
        /*0a18*/ 	.word	0x00000000
        /*0a1c*/ 	.word	0x00000030
        /*0a20*/ 	.short	0x010a
        /*0a22*/ 	.byte	0xff
	.zero		1


	//   ....[144]....
        /*0a24*/ 	.word	0x0000aa20
        /*0a28*/ 	.word	0x00000000
        /*0a2c*/ 	.word	0x00000030
        /*0a30*/ 	.short	0x010a
        /*0a32*/ 	.byte	0xff
	.zero		1


	//----- nvinfo : EIATTR_NUM_MBARRIERS
	.align		4
.L_48:
        /*0a34*/ 	.byte	0x03, 0x38
        /*0a36*/ 	.short	0x0021


	//----- nvinfo : EIATTR_EXIT_INSTR_OFFSETS
	.align		4
        /*0a38*/ 	.byte	0x04, 0x1c
        /*0a3a*/ 	.short	(.L_50 - .L_49)


	//   ....[0]....
.L_49:
        /*0a3c*/ 	.word	0x00002a80


	//   ....[1]....
        /*0a40*/ 	.word	0x00002f70


	//   ....[2]....
        /*0a44*/ 	.word	0x00002fd0


	//   ....[3]....
        /*0a48*/ 	.word	0x00004270


	//   ....[4]....
        /*0a4c*/ 	.word	0x00005560


	//   ....[5]....
        /*0a50*/ 	.word	0x000055a0


	//   ....[6]....
        /*0a54*/ 	.word	0x00009de0


	//----- nvinfo : EIATTR_MAX_THREADS
	.align		4
.L_50:
        /*0a58*/ 	.byte	0x04, 0x05
        /*0a5a*/ 	.short	(.L_52 - .L_51)
.L_51:
        /*0a5c*/ 	.word	0x00000100
        /*0a60*/ 	.word	0x00000001
        /*0a64*/ 	.word	0x00000001


	//----- nvinfo : EIATTR_CRS_STACK_SIZE
	.align		4
.L_52:
        /*0a68*/ 	.byte	0x04, 0x1e
        /*0a6a*/ 	.short	(.L_54 - .L_53)
.L_53:
        /*0a6c*/ 	.word	0x00000000


	//----- nvinfo : EIATTR_CBANK_PARAM_SIZE
	.align		4
.L_54:
        /*0a70*/ 	.byte	0x03, 0x19
        /*0a72*/ 	.short	0x0800


	//----- nvinfo : EIATTR_PARAM_CBANK
	.align		4
        /*0a74*/ 	.byte	0x04, 0x0a
        /*0a76*/ 	.short	(.L_56 - .L_55)
	.align		4
.L_55:
        /*0a78*/ 	.word	index@(.nv.constant0._ZN7cutlass13device_kernelINS_4gemm6kernel13GemmUniversalIN4cute5tupleIJiiiiEEENS1_10collective13CollectiveMmaINS1_35MainloopSm100TmaUmmaWarpSpecializedILi3ELi2ELi4ENS5_IJNS4_1CILi2EEESB_NSA_ILi1EEEEEEEENS5_IJNSA_ILi128EEENSA_ILi256EEENSA_ILi64EEEEEEaNS5_IJlSC_lEEEaSJ_NS4_8TiledMMAINS4_8MMA_AtomIJNS4_21SM100_MMA_S8_2x1SM_SSIaaiLi128ELi256ELNS4_4UMMA5MajorE0ELSO_0ELNSN_8SaturateE0EEEEEENS4_6LayoutINS5_IJSC_SC_SC_EEENS5_IJNSA_ILi0EEESU_SU_EEEEENS5_IJNS4_10UnderscoreESX_SX_EEEEENS4_28SM100_TMA_2SM_LOAD_MULTICASTENS4_14ComposedLayoutINS4_7SwizzleILi2ELi4ELi3EEENS4_18smem_ptr_flag_bitsILi8EEENSS_INS5_IJNSA_ILi8EEESH_EEENS5_IJSH_SC_EEEEEEEvNS4_8identityENS4_18SM100_TMA_2SM_LOADES1A_vS1B_EENS_8epilogue10collective18CollectiveEpilogueINS1E_23Sm100TmaWarpSpecializedILi4ELi2ELi32ELb0ELb0EEEJNS5_IJSH_SG_SH_EEENS5_IJNSS_ISH_SC_EENSS_INS5_IJNSA_ILi32EEESB_EEENS5_IJSC_SF_EEEEEEEEaSJ_aSJ_NS1E_6fusion15FusionCallbacksIS1I_NS1Q_17LinearCombinationIaiaiLNS_15FloatRoundStyleE2EEES1J_S1P_JEEENS4_5SM1004TMEM4LOAD26SM100_TMEM_LOAD_32dp32b32xENS4_13SM90_TMA_LOADENS11_INS12_ILi1ELi4ELi3EEES15_NSS_INS5_IJS16_S1L_EEENS5_IJS1L_SC_EEEEEEENS4_39AutoVectorizingCopyWithAssumedAlignmentILi128EEENS4_14SM90_TMA_STOREES25_S27_S27_EEEvvEEEEvNT_6ParamsE)
        /*0a7c*/ 	.short	0x0380
        /*0a7e*/ 	.short	0x0800


	//----- nvinfo : EIATTR_SW_WAR
	.align		4
.L_56:
        /*0a80*/ 	.byte	0x04, 0x36
        /*0a82*/ 	.short	(.L_58 - .L_57)
.L_57:
        /*0a84*/ 	.word	0x00000008
.L_58:


//--------------------- .nv.callgraph             --------------------------
	.section	.nv.callgraph,"",@"SHT_CUDA_CALLGRAPH"
	.align	4
	.sectionentsize	8
	.align		4
        /*0000*/ 	.word	0x00000000
	.align		4
        /*0004*/ 	.word	0xffffffff
	.align		4
        /*0008*/ 	.word	index@(_ZN7cutlass13device_kernelINS_4gemm6kernel13GemmUniversalIN4cute5tupleIJiiiiEEENS1_10collective13CollectiveMmaINS1_35MainloopSm100TmaUmmaWarpSpecializedILi3ELi2ELi4ENS5_IJNS4_1CILi2EEESB_NSA_ILi1EEEEEEEENS5_IJNSA_ILi128EEENSA_ILi256EEENSA_ILi64EEEEEEaNS5_IJlSC_lEEEaSJ_NS4_8TiledMMAINS4_8MMA_AtomIJNS4_21SM100_MMA_S8_2x1SM_SSIaaiLi128ELi256ELNS4_4UMMA5MajorE0ELSO_0ELNSN_8SaturateE0EEEEEENS4_6LayoutINS5_IJSC_SC_SC_EEENS5_IJNSA_ILi0EEESU_SU_EEEEENS5_IJNS4_10UnderscoreESX_SX_EEEEENS4_28SM100_TMA_2SM_LOAD_MULTICASTENS4_14ComposedLayoutINS4_7SwizzleILi2ELi4ELi3EEENS4_18smem_ptr_flag_bitsILi8EEENSS_INS5_IJNSA_ILi8EEESH_EEENS5_IJSH_SC_EEEEEEEvNS4_8identityENS4_18SM100_TMA_2SM_LOADES1A_vS1B_EENS_8epilogue10collective18CollectiveEpilogueINS1E_23Sm100TmaWarpSpecializedILi4ELi2ELi32ELb0ELb0EEEJNS5_IJSH_SG_SH_EEENS5_IJNSS_ISH_SC_EENSS_INS5_IJNSA_ILi32EEESB_EEENS5_IJSC_SF_EEEEEEEEaSJ_aSJ_NS1E_6fusion15FusionCallbacksIS1I_NS1Q_17LinearCombinationIaiaiLNS_15FloatRoundStyleE2EEES1J_S1P_JEEENS4_5SM1004TMEM4LOAD26SM100_TMEM_LOAD_32dp32b32xENS4_13SM90_TMA_LOADENS11_INS12_ILi1ELi4ELi3EEES15_NSS_INS5_IJS16_S1L_EEENS5_IJS1L_SC_EEEEEEENS4_39AutoVectorizingCopyWithAssumedAlignmentILi128EEENS4_14SM90_TMA_STOREES25_S27_S27_EEEvvEEEEvNT_6ParamsE)
	.align		4
        /*000c*/ 	.word	index@(__assertfail)
	.align		4
        /*0010*/ 	.word	0x00000000
	.align		4
        /*0014*/ 	.word	0xfffffffe
	.align		4
        /*0018*/ 	.word	0x00000000
	.align		4
        /*001c*/ 	.word	0xfffffffd
	.align		4
        /*0020*/ 	.word	0x00000000
	.align		4
        /*0024*/ 	.word	0xfffffffc


//--------------------- .nv.constant4             --------------------------
	.section	.nv.constant4,"a",@progbits
	.align	8
	.align		8
.nv.constant4:
        /*0000*/ 	.dword	__assertfail
	.align		8
        /*0008*/ 	.dword	__unnamed_1
	.align		8
        /*0010*/ 	.dword	__unnamed_2
	.align		8
        /*0018*/ 	.dword	__unnamed_3
	.align		8
        /*0020*/ 	.dword	_ZN40_INTERNAL_5a8e26e1_4_k_cu_68b7acf5_104184cuda3std3__45__cpo5beginE
	.align		8
        /*0028*/ 	.dword	_ZN40_INTERNAL_5a8e26e1_4_k_cu_68b7acf5_104184cuda3std3__45__cpo3endE
	.align		8
        /*0030*/ 	.dword	_ZN40_INTERNAL_5a8e26e1_4_k_cu_68b7acf5_104184cuda3std3__45__cpo6cbeginE
	.align		8
        /*0038*/ 	.dword	_ZN40_INTERNAL_5a8e26e1_4_k_cu_68b7acf5_104184cuda3std3__45__cpo4cendE
	.align		8
        /*0040*/ 	.dword	_ZN40_INTERNAL_5a8e26e1_4_k_cu_68b7acf5_104184cuda3std3__442_GLOBAL__N__5a8e26e1_4_k_cu_68b7acf5_104186ignoreE
	.align		8
        /*0048*/ 	.dword	_ZN40_INTERNAL_5a8e26e1_4_k_cu_68b7acf5_104184cuda3std3__419piecewise_constructE
	.align		8
        /*0050*/ 	.dword	_ZN40_INTERNAL_5a8e26e1_4_k_cu_68b7acf5_104184cuda3std3__48in_placeE
	.align		8
        /*0058*/ 	.dword	_ZN40_INTERNAL_5a8e26e1_4_k_cu_68b7acf5_104184cuda3std6ranges3__45__cpo4swapE
	.align		8
        /*0060*/ 	.dword	_ZN40_INTERNAL_5a8e26e1_4_k_cu_68b7acf5_104184cuda3std6ranges3__45__cpo9iter_moveE
	.align		8
        /*0068*/ 	.dword	_ZN40_INTERNAL_5a8e26e1_4_k_cu_68b7acf5_104184cute7productE
	.align		8
        /*0070*/ 	.dword	_ZN40_INTERNAL_5a8e26e1_4_k_cu_68b7acf5_104184cute1_E
	.align		8
        /*0078*/ 	.dword	$str$25
	.align		8
        /*0080*/ 	.dword	$str$26
	.align		8
        /*0088*/ 	.dword	$str$27
	.align		8
        /*0090*/ 	.dword	$str$28


//--------------------- .text._ZN7cutlass13device_kernelINS_4gemm6kernel13GemmUniversalIN4cute5tupleIJiiiiEEENS1_10collective13CollectiveMmaINS1_35MainloopSm100TmaUmmaWarpSpecializedILi3ELi2ELi4ENS5_IJNS4_1CILi2EEESB_NSA_ILi1EEEEEEEENS5_IJNSA_ILi128EEENSA_ILi256EEENSA_ILi64EEEEEEaNS5_IJlSC_lEEEaSJ_NS4_8TiledMMAINS4_8MMA_AtomIJNS4_21SM100_MMA_S8_2x1SM_SSIaaiLi128ELi256ELNS4_4UMMA5MajorE0ELSO_0ELNSN_8SaturateE0EEEEEENS4_6LayoutINS5_IJSC_SC_SC_EEENS5_IJNSA_ILi0EEESU_SU_EEEEENS5_IJNS4_10UnderscoreESX_SX_EEEEENS4_28SM100_TMA_2SM_LOAD_MULTICASTENS4_14ComposedLayoutINS4_7SwizzleILi2ELi4ELi3EEENS4_18smem_ptr_flag_bitsILi8EEENSS_INS5_IJNSA_ILi8EEESH_EEENS5_IJSH_SC_EEEEEEEvNS4_8identityENS4_18SM100_TMA_2SM_LOADES1A_vS1B_EENS_8epilogue10collective18CollectiveEpilogueINS1E_23Sm100TmaWarpSpecializedILi4ELi2ELi32ELb0ELb0EEEJNS5_IJSH_SG_SH_EEENS5_IJNSS_ISH_SC_EENSS_INS5_IJNSA_ILi32EEESB_EEENS5_IJSC_SF_EEEEEEEEaSJ_aSJ_NS1E_6fusion15FusionCallbacksIS1I_NS1Q_17LinearCombinationIaiaiLNS_15FloatRoundStyleE2EEES1J_S1P_JEEENS4_5SM1004TMEM4LOAD26SM100_TMEM_LOAD_32dp32b32xENS4_13SM90_TMA_LOADENS11_INS12_ILi1ELi4ELi3EEES15_NSS_INS5_IJS16_S1L_EEENS5_IJS1L_SC_EEEEEEENS4_39AutoVectorizingCopyWithAssumedAlignmentILi128EEENS4_14SM90_TMA_STOREES25_S27_S27_EEEvvEEEEvNT_6ParamsE --------------------------
	.section	.text._ZN7cutlass13device_kernelINS_4gemm6kernel13GemmUniversalIN4cute5tupleIJiiiiEEENS1_10collective13CollectiveMmaINS1_35MainloopSm100TmaUmmaWarpSpecializedILi3ELi2ELi4ENS5_IJNS4_1CILi2EEESB_NSA_ILi1EEEEEEEENS5_IJNSA_ILi128EEENSA_ILi256EEENSA_ILi64EEEEEEaNS5_IJlSC_lEEEaSJ_NS4_8TiledMMAINS4_8MMA_AtomIJNS4_21SM100_MMA_S8_2x1SM_SSIaaiLi128ELi256ELNS4_4UMMA5MajorE0ELSO_0ELNSN_8SaturateE0EEEEEENS4_6LayoutINS5_IJSC_SC_SC_EEENS5_IJNSA_ILi0EEESU_SU_EEEEENS5_IJNS4_10UnderscoreESX_SX_EEEEENS4_28SM100_TMA_2SM_LOAD_MULTICASTENS4_14ComposedLayoutINS4_7SwizzleILi2ELi4ELi3EEENS4_18smem_ptr_flag_bitsILi8EEENSS_INS5_IJNSA_ILi8EEESH_EEENS5_IJSH_SC_EEEEEEEvNS4_8identityENS4_18SM100_TMA_2SM_LOADES1A_vS1B_EENS_8epilogue10collective18CollectiveEpilogueINS1E_23Sm100TmaWarpSpecializedILi4ELi2ELi32ELb0ELb0EEEJNS5_IJSH_SG_SH_EEENS5_IJNSS_ISH_SC_EENSS_INS5_IJNSA_ILi32EEESB_EEENS5_IJSC_SF_EEEEEEEEaSJ_aSJ_NS1E_6fusion15FusionCallbacksIS1I_NS1Q_17LinearCombinationIaiaiLNS_15FloatRoundStyleE2EEES1J_S1P_JEEENS4_5SM1004TMEM4LOAD26SM100_TMEM_LOAD_32dp32b32xENS4_13SM90_TMA_LOADENS11_INS12_ILi1ELi4ELi3EEES15_NSS_INS5_IJS16_S1L_EEENS5_IJS1L_SC_EEEEEEENS4_39AutoVectorizingCopyWithAssumedAlignmentILi128EEENS4_14SM90_TMA_STOREES25_S27_S27_EEEvvEEEEvNT_6ParamsE,"ax",@progbits
	.align	128
.text._ZN7cutlass13device_kernelINS_4gemm6kernel13GemmUniversalIN4cute5tupleIJiiiiEEENS1_10collective13CollectiveMmaINS1_35MainloopSm100TmaUmmaWarpSpecializedILi3ELi2ELi4ENS5_IJNS4_1CILi2EEESB_NSA_ILi1EEEEEEEENS5_IJNSA_ILi128EEENSA_ILi256EEENSA_ILi64EEEEEEaNS5_IJlSC_lEEEaSJ_NS4_8TiledMMAINS4_8MMA_AtomIJNS4_21SM100_MMA_S8_2x1SM_SSIaaiLi128ELi256ELNS4_4UMMA5MajorE0ELSO_0ELNSN_8SaturateE0EEEEEENS4_6LayoutINS5_IJSC_SC_SC_EEENS5_IJNSA_ILi0EEESU_SU_EEEEENS5_IJNS4_10UnderscoreESX_SX_EEEEENS4_28SM100_TMA_2SM_LOAD_MULTICASTENS4_14ComposedLayoutINS4_7SwizzleILi2ELi4ELi3EEENS4_18smem_ptr_flag_bitsILi8EEENSS_INS5_IJNSA_ILi8EEESH_EEENS5_IJSH_SC_EEEEEEEvNS4_8identityENS4_18SM100_TMA_2SM_LOADES1A_vS1B_EENS_8epilogue10collective18CollectiveEpilogueINS1E_23Sm100TmaWarpSpecializedILi4ELi2ELi32ELb0ELb0EEEJNS5_IJSH_SG_SH_EEENS5_IJNSS_ISH_SC_EENSS_INS5_IJNSA_ILi32EEESB_EEENS5_IJSC_SF_EEEEEEEEaSJ_aSJ_NS1E_6fusion15FusionCallbacksIS1I_NS1Q_17LinearCombinationIaiaiLNS_15FloatRoundStyleE2EEES1J_S1P_JEEENS4_5SM1004TMEM4LOAD26SM100_TMEM_LOAD_32dp32b32xENS4_13SM90_TMA_LOADENS11_INS12_ILi1ELi4ELi3EEES15_NSS_INS5_IJS16_S1L_EEENS5_IJS1L_SC_EEEEEEENS4_39AutoVectorizingCopyWithAssumedAlignmentILi128EEENS4_14SM90_TMA_STOREES25_S27_S27_EEEvvEEEEvNT_6ParamsE:
        .type           _ZN7cutlass13device_kernelINS_4gemm6kernel13GemmUniversalIN4cute5tupleIJiiiiEEENS1_10collective13CollectiveMmaINS1_35MainloopSm100TmaUmmaWarpSpecializedILi3ELi2ELi4ENS5_IJNS4_1CILi2EEESB_NSA_ILi1EEEEEEEENS5_IJNSA_ILi128EEENSA_ILi256EEENSA_ILi64EEEEEEaNS5_IJlSC_lEEEaSJ_NS4_8TiledMMAINS4_8MMA_AtomIJNS4_21SM100_MMA_S8_2x1SM_SSIaaiLi128ELi256ELNS4_4UMMA5MajorE0ELSO_0ELNSN_8SaturateE0EEEEEENS4_6LayoutINS5_IJSC_SC_SC_EEENS5_IJNSA_ILi0EEESU_SU_EEEEENS5_IJNS4_10UnderscoreESX_SX_EEEEENS4_28SM100_TMA_2SM_LOAD_MULTICASTENS4_14ComposedLayoutINS4_7SwizzleILi2ELi4ELi3EEENS4_18smem_ptr_flag_bitsILi8EEENSS_INS5_IJNSA_ILi8EEESH_EEENS5_IJSH_SC_EEEEEEEvNS4_8identityENS4_18SM100_TMA_2SM_LOADES1A_vS1B_EENS_8epilogue10collective18CollectiveEpilogueINS1E_23Sm100TmaWarpSpecializedILi4ELi2ELi32ELb0ELb0EEEJNS5_IJSH_SG_SH_EEENS5_IJNSS_ISH_SC_EENSS_INS5_IJNSA_ILi32EEESB_EEENS5_IJSC_SF_EEEEEEEEaSJ_aSJ_NS1E_6fusion15FusionCallbacksIS1I_NS1Q_17LinearCombinationIaiaiLNS_15FloatRoundStyleE2EEES1J_S1P_JEEENS4_5SM1004TMEM4LOAD26SM100_TMEM_LOAD_32dp32b32xENS4_13SM90_TMA_LOADENS11_INS12_ILi1ELi4ELi3EEES15_NSS_INS5_IJS16_S1L_EEENS5_IJS1L_SC_EEEEEEENS4_39AutoVectorizingCopyWithAssumedAlignmentILi128EEENS4_14SM90_TMA_STOREES25_S27_S27_EEEvvEEEEvNT_6ParamsE,@function
        .size           _ZN7cutlass13device_kernelINS_4gemm6kernel13GemmUniversalIN4cute5tupleIJiiiiEEENS1_10collective13CollectiveMmaINS1_35MainloopSm100TmaUmmaWarpSpecializedILi3ELi2ELi4ENS5_IJNS4_1CILi2EEESB_NSA_ILi1EEEEEEEENS5_IJNSA_ILi128EEENSA_ILi256EEENSA_ILi64EEEEEEaNS5_IJlSC_lEEEaSJ_NS4_8TiledMMAINS4_8MMA_AtomIJNS4_21SM100_MMA_S8_2x1SM_SSIaaiLi128ELi256ELNS4_4UMMA5MajorE0ELSO_0ELNSN_8SaturateE0EEEEEENS4_6LayoutINS5_IJSC_SC_SC_EEENS5_IJNSA_ILi0EEESU_SU_EEEEENS5_IJNS4_10UnderscoreESX_SX_EEEEENS4_28SM100_TMA_2SM_LOAD_MULTICASTENS4_14ComposedLayoutINS4_7SwizzleILi2ELi4ELi3EEENS4_18smem_ptr_flag_bitsILi8EEENSS_INS5_IJNSA_ILi8EEESH_EEENS5_IJSH_SC_EEEEEEEvNS4_8identityENS4_18SM100_TMA_2SM_LOADES1A_vS1B_EENS_8epilogue10collective18CollectiveEpilogueINS1E_23Sm100TmaWarpSpecializedILi4ELi2ELi32ELb0ELb0EEEJNS5_IJSH_SG_SH_EEENS5_IJNSS_ISH_SC_EENSS_INS5_IJNSA_ILi32EEESB_EEENS5_IJSC_SF_EEEEEEEEaSJ_aSJ_NS1E_6fusion15FusionCallbacksIS1I_NS1Q_17LinearCombinationIaiaiLNS_15FloatRoundStyleE2EEES1J_S1P_JEEENS4_5SM1004TMEM4LOAD26SM100_TMEM_LOAD_32dp32b32xENS4_13SM90_TMA_LOADENS11_INS12_ILi1ELi4ELi3EEES15_NSS_INS5_IJS16_S1L_EEENS5_IJS1L_SC_EEEEEEENS4_39AutoVectorizingCopyWithAssumedAlignmentILi128EEENS4_14SM90_TMA_STOREES25_S27_S27_EEEvvEEEEvNT_6ParamsE,(.L_x_188 - _ZN7cutlass13device_kernelINS_4gemm6kernel13GemmUniversalIN4cute5tupleIJiiiiEEENS1_10collective13CollectiveMmaINS1_35MainloopSm100TmaUmmaWarpSpecializedILi3ELi2ELi4ENS5_IJNS4_1CILi2EEESB_NSA_ILi1EEEEEEEENS5_IJNSA_ILi128EEENSA_ILi256EEENSA_ILi64EEEEEEaNS5_IJlSC_lEEEaSJ_NS4_8TiledMMAINS4_8MMA_AtomIJNS4_21SM100_MMA_S8_2x1SM_SSIaaiLi128ELi256ELNS4_4UMMA5MajorE0ELSO_0ELNSN_8SaturateE0EEEEEENS4_6LayoutINS5_IJSC_SC_SC_EEENS5_IJNSA_ILi0EEESU_SU_EEEEENS5_IJNS4_10UnderscoreESX_SX_EEEEENS4_28SM100_TMA_2SM_LOAD_MULTICASTENS4_14ComposedLayoutINS4_7SwizzleILi2ELi4ELi3EEENS4_18smem_ptr_flag_bitsILi8EEENSS_INS5_IJNSA_ILi8EEESH_EEENS5_IJSH_SC_EEEEEEEvNS4_8identityENS4_18SM100_TMA_2SM_LOADES1A_vS1B_EENS_8epilogue10collective18CollectiveEpilogueINS1E_23Sm100TmaWarpSpecializedILi4ELi2ELi32ELb0ELb0EEEJNS5_IJSH_SG_SH_EEENS5_IJNSS_ISH_SC_EENSS_INS5_IJNSA_ILi32EEESB_EEENS5_IJSC_SF_EEEEEEEEaSJ_aSJ_NS1E_6fusion15FusionCallbacksIS1I_NS1Q_17LinearCombinationIaiaiLNS_15FloatRoundStyleE2EEES1J_S1P_JEEENS4_5SM1004TMEM4LOAD26SM100_TMEM_LOAD_32dp32b32xENS4_13SM90_TMA_LOADENS11_INS12_ILi1ELi4ELi3EEES15_NSS_INS5_IJS16_S1L_EEENS5_IJS1L_SC_EEEEEEENS4_39AutoVectorizingCopyWithAssumedAlignmentILi128EEENS4_14SM90_TMA_STOREES25_S27_S27_EEEvvEEEEvNT_6ParamsE)
        .other          _ZN7cutlass13device_kernelINS_4gemm6kernel13GemmUniversalIN4cute5tupleIJiiiiEEENS1_10collective13CollectiveMmaINS1_35MainloopSm100TmaUmmaWarpSpecializedILi3ELi2ELi4ENS5_IJNS4_1CILi2EEESB_NSA_ILi1EEEEEEEENS5_IJNSA_ILi128EEENSA_ILi256EEENSA_ILi64EEEEEEaNS5_IJlSC_lEEEaSJ_NS4_8TiledMMAINS4_8MMA_AtomIJNS4_21SM100_MMA_S8_2x1SM_SSIaaiLi128ELi256ELNS4_4UMMA5MajorE0ELSO_0ELNSN_8SaturateE0EEEEEENS4_6LayoutINS5_IJSC_SC_SC_EEENS5_IJNSA_ILi0EEESU_SU_EEEEENS5_IJNS4_10UnderscoreESX_SX_EEEEENS4_28SM100_TMA_2SM_LOAD_MULTICASTENS4_14ComposedLayoutINS4_7SwizzleILi2ELi4ELi3EEENS4_18smem_ptr_flag_bitsILi8EEENSS_INS5_IJNSA_ILi8EEESH_EEENS5_IJSH_SC_EEEEEEEvNS4_8identityENS4_18SM100_TMA_2SM_LOADES1A_vS1B_EENS_8epilogue10collective18CollectiveEpilogueINS1E_23Sm100TmaWarpSpecializedILi4ELi2ELi32ELb0ELb0EEEJNS5_IJSH_SG_SH_EEENS5_IJNSS_ISH_SC_EENSS_INS5_IJNSA_ILi32EEESB_EEENS5_IJSC_SF_EEEEEEEEaSJ_aSJ_NS1E_6fusion15FusionCallbacksIS1I_NS1Q_17LinearCombinationIaiaiLNS_15FloatRoundStyleE2EEES1J_S1P_JEEENS4_5SM1004TMEM4LOAD26SM100_TMEM_LOAD_32dp32b32xENS4_13SM90_TMA_LOADENS11_INS12_ILi1ELi4ELi3EEES15_NSS_INS5_IJS16_S1L_EEENS5_IJS1L_SC_EEEEEEENS4_39AutoVectorizingCopyWithAssumedAlignmentILi128EEENS4_14SM90_TMA_STOREES25_S27_S27_EEEvvEEEEvNT_6ParamsE,@"STO_CUDA_ENTRY STV_DEFAULT"
_ZN7cutlass13device_kernelINS_4gemm6kernel13GemmUniversalIN4cute5tupleIJiiiiEEENS1_10collective13CollectiveMmaINS1_35MainloopSm100TmaUmmaWarpSpecializedILi3ELi2ELi4ENS5_IJNS4_1CILi2EEESB_NSA_ILi1EEEEEEEENS5_IJNSA_ILi128EEENSA_ILi256EEENSA_ILi64EEEEEEaNS5_IJlSC_lEEEaSJ_NS4_8TiledMMAINS4_8MMA_AtomIJNS4_21SM100_MMA_S8_2x1SM_SSIaaiLi128ELi256ELNS4_4UMMA5MajorE0ELSO_0ELNSN_8SaturateE0EEEEEENS4_6LayoutINS5_IJSC_SC_SC_EEENS5_IJNSA_ILi0EEESU_SU_EEEEENS5_IJNS4_10UnderscoreESX_SX_EEEEENS4_28SM100_TMA_2SM_LOAD_MULTICASTENS4_14ComposedLayoutINS4_7SwizzleILi2ELi4ELi3EEENS4_18smem_ptr_flag_bitsILi8EEENSS_INS5_IJNSA_ILi8EEESH_EEENS5_IJSH_SC_EEEEEEEvNS4_8identityENS4_18SM100_TMA_2SM_LOADES1A_vS1B_EENS_8epilogue10collective18CollectiveEpilogueINS1E_23Sm100TmaWarpSpecializedILi4ELi2ELi32ELb0ELb0EEEJNS5_IJSH_SG_SH_EEENS5_IJNSS_ISH_SC_EENSS_INS5_IJNSA_ILi32EEESB_EEENS5_IJSC_SF_EEEEEEEEaSJ_aSJ_NS1E_6fusion15FusionCallbacksIS1I_NS1Q_17LinearCombinationIaiaiLNS_15FloatRoundStyleE2EEES1J_S1P_JEEENS4_5SM1004TMEM4LOAD26SM100_TMEM_LOAD_32dp32b32xENS4_13SM90_TMA_LOADENS11_INS12_ILi1ELi4ELi3EEES15_NSS_INS5_IJS16_S1L_EEENS5_IJS1L_SC_EEEEEEENS4_39AutoVectorizingCopyWithAssumedAlignmentILi128EEENS4_14SM90_TMA_STOREES25_S27_S27_EEEvvEEEEvNT_6ParamsE:
[----:B------:R-:W1:Y:S01]  /*0000*/  LDC R1, c[0x0][0x37c] ;  /* 0x0000df00ff017b82 */ /* 0x000e620000000800 */
[----:B------:R-:W2:Y:S01]  /*0010*/  S2R R87, SR_TID.X ;  /* 0x0000000000577919 */ /* 0x000ea20000002100 */
[----:B------:R-:W3:Y:S06]  /*0020*/  LDCU.64 UR8, c[0x0][0x890] ;  /* 0x00011200ff0877ac */ /* 0x000eec0008000a00 */
[----:B------:R-:W4:Y:S01]  /*0030*/  S2UR UR46, SR_CgaCtaId ;  /* 0x00000000002e79c3 */ /* 0x000f220000008800 */
[----:B------:R-:W-:Y:S02]  /*0040*/  PRMT R76, RZ, 0x7610, R76 ;  /* 0x00007610ff4c7816 */ /* 0x000fe4000000004c */
[----:B------:R-:W-:Y:S01]  /*0050*/  ELECT P1, URZ, PT ;  /* 0x0000000000ff782f */ /* 0x000fe20003820000 */
[----:B---3--:R-:W-:-:S04]  /*0060*/  UISETP.NE.U32.AND UP0, UPT, UR8, URZ, UPT ;  /* 0x000000ff0800728c */ /* 0x008fc8000bf05070 */
[----:B------:R-:W-:Y:S02]  /*0070*/  UISETP.NE.AND.EX UP0, UPT, UR9, URZ, UPT, UP0 ;  /* 0x000000ff0900728c */ /* 0x000fe4000bf05300 */
[----:B----4-:R-:W-:Y:S02]  /*0080*/  ULOP3.LUT UR33, UR46, 0x1, URZ, 0xc0, !UPT ;  /* 0x000000012e217892 */ /* 0x010fe4000f8ec0ff */
[----:B------:R-:W-:Y:S01]  /*0090*/  ULOP3.LUT UR34, UR46, 0x1, URZ, 0x3c, !UPT ;  /* 0x000000012e227892 */ /* 0x000fe2000f8e3cff */
[----:B--2---:R-:W-:-:S05]  /*00a0*/  SHF.R.U32.HI R77, RZ, 0x5, R87 ;  /* 0x00000005ff4d7819 */ /* 0x004fca0000011657 */
[----:B------:R-:W2:Y:S02]  /*00b0*/  SHFL.IDX PT, R0, R77, RZ, 0x1f ;  /* 0x00001fff4d007589 */ /* 0x000ea400000e0000 */
[----:B--2---:R-:W-:Y:S01]  /*00c0*/  R2UR UR18, R0 ;  /* 0x00000000001272ca */ /* 0x004fe200000e0000 */
[----:B-1----:R-:W-:-:S14]  /*00d0*/  BRA.U UP0, `(.L_x_0) ;  /* 0x0000000100307547 */ /* 0x002fdc000b800000 */
[----:B------:R-:W1:Y:S02]  /*00e0*/  LDCU.64 UR4, c[0x0][0x888] ;  /* 0x00011100ff0477ac */ /* 0x000e640008000a00 */
[----:B-1----:R-:W-:-:S04]  /*00f0*/  UISETP.NE.U32.AND UP0, UPT, UR4, URZ, UPT ;  /* 0x000000ff0400728c */ /* 0x002fc8000bf05070 */
[----:B------:R-:W-:-:S09]  /*0100*/  UISETP.NE.AND.EX UP0, UPT, UR5, URZ, UPT, UP0 ;  /* 0x000000ff0500728c */ /* 0x000fd2000bf05300 */
[----:B------:R-:W-:Y:S05]  /*0110*/  BRA.U !UP0, `(.L_x_1) ;  /* 0x0000000108147547 */ /* 0x000fea000b800000 */
[----:B------:R-:W1:Y:S01]  /*0120*/  LDC.64 R40, c[0x0][0x888] ;  /* 0x00022200ff287b82 */ /* 0x000e620000000a00 */
[----:B------:R-:W1:Y:S02]  /*0130*/  LDCU.64 UR4, c[0x0][0x358] ;  /* 0x00006b00ff0477ac */ /* 0x000e640008000a00 */
[----:B-1----:R1:W5:Y:S01]  /*0140*/  LDG.E R40, desc[UR4][R40.64] ;  /* 0x0000000428287981 */ /* 0x002362000c1e1900 */
[----:B------:R-:W-:Y:S01]  /*0150*/  HFMA2 R76, -RZ, RZ, 0, 5.9604644775390625e-08 ;  /* 0x00000001ff4c7431 */ /* 0x000fe200000001ff */
[----:B------:R-:W-:Y:S05]  /*0160*/  BRA `(.L_x_0) ;  /* 0x00000000000c7947 */ /* 0x000fea0003800000 */
.L_x_1:
[----:B------:R-:W1:Y:S01]  /*0170*/  LDCU UR4, c[0x0][0x880] ;  /* 0x00011000ff0477ac */ /* 0x000e620008000800 */
[----:B------:R-:W-:Y:S01]  /*0180*/  HFMA2 R76, -RZ, RZ, 0, 5.9604644775390625e-08 ;  /* 0x00000001ff4c7431 */ /* 0x000fe200000001ff */
[----:B-1----:R-:W-:-:S07]  /*0190*/  MOV R40, UR4 ;  /* 0x0000000400287c02 */ /* 0x002fce0008000f00 */
.L_x_0:
[----:B------:R-:W2:Y:S02]  /*01a0*/  LDCU.64 UR4, c[0x0][0x8b0] ;  /* 0x00011600ff0477ac */ /* 0x000ea40008000a00 */
[----:B--2---:R-:W-:-:S04]  /*01b0*/  UISETP.NE.U32.AND UP0, UPT, UR4, URZ, UPT ;  /* 0x000000ff0400728c */ /* 0x004fc8000bf05070 */
[----:B------:R-:W-:-:S09]  /*01c0*/  UISETP.NE.AND.EX UP0, UPT, UR5, URZ, UPT, UP0 ;  /* 0x000000ff0500728c */ /* 0x000fd2000bf05300 */
[----:B------:R-:W-:Y:S05]  /*01d0*/  BRA.U UP0, `(.L_x_2) ;  /* 0x0000000100287547 */ /* 0x000fea000b800000 */
[----:B------:R-:W2:Y:S02]  /*01e0*/  LDCU.64 UR4, c[0x0][0x8a8] ;  /* 0x00011500ff0477ac */ /* 0x000ea40008000a00 */
[----:B--2---:R-:W-:-:S04]  /*01f0*/  UISETP.NE.U32.AND UP0, UPT, UR4, URZ, UPT ;  /* 0x000000ff0400728c */ /* 0x004fc8000bf05070 */
[----:B------:R-:W-:-:S09]  /*0200*/  UISETP.NE.AND.EX UP0, UPT, UR5, URZ, UPT, UP0 ;  /* 0x000000ff0500728c */ /* 0x000fd2000bf05300 */
[----:B------:R-:W-:Y:S05]  /*0210*/  BRA.U !UP0, `(.L_x_3) ;  /* 0x0000000108107547 */ /* 0x000fea000b800000 */
[----:B------:R-:W2:Y:S01]  /*0220*/  LDC.64 R38, c[0x0][0x8a8] ;  /* 0x00022a00ff267b82 */ /* 0x000ea20000000a00 */
[----:B------:R-:W2:Y:S02]  /*0230*/  LDCU.64 UR4, c[0x0][0x358] ;  /* 0x00006b00ff0477ac */ /* 0x000ea40008000a00 */
[----:B--2---:R2:W5:Y:S01]  /*0240*/  LDG.E R38, desc[UR4][R38.64] ;  /* 0x0000000426267981 */ /* 0x004562000c1e1900 */
[----:B------:R-:W-:Y:S05]  /*0250*/  BRA `(.L_x_2) ;  /* 0x0000000000087947 */ /* 0x000fea0003800000 */
.L_x_3:
[----:B------:R-:W2:Y:S02]  /*0260*/  LDCU UR4, c[0x0][0x8a0] ;  /* 0x00011400ff0477ac */ /* 0x000ea40008000800 */
[----:B--2---:R-:W-:Y:S02]  /*0270*/  MOV R38, UR4 ;  /* 0x0000000400267c02 */ /* 0x004fe40008000f00 */
.L_x_2:
[----:B------:R-:W-:Y:S01]  /*0280*/  IMAD.U32 R0, RZ, RZ, UR18 ;  /* 0x00000012ff007e24 */ /* 0x000fe2000f8e00ff */
[----:B------:R-:W-:Y:S04]  /*0290*/  BSSY.RECONVERGENT B0, `(.L_x_4) ;  /* 0x000000c000007945 */ /* 0x000fe80003800200 */
[C---:B------:R-:W-:Y:S02]  /*02a0*/  ISETP.NE.OR P2, PT, R0.reuse, 0x1, !P1 ;  /* 0x000000010000780c */ /* 0x040fe40004f45670 */
[----:B------:R-:W-:-:S11]  /*02b0*/  ISETP.NE.OR P0, PT, R0, 0x3, !P1 ;  /* 0x000000030000780c */ /* 0x000fd60004f05670 */
[----:B------:R-:W-:Y:S05]  /*02c0*/  @P2 BRA `(.L_x_5) ;  /* 0x0000000000202947 */ /* 0x000fea0003800000 */
[----:B------:R-:W3:Y:S02]  /*02d0*/  LDCU.64 UR4, c[0x0][0x348] ;  /* 0x00006900ff0477ac */ /* 0x000ee40008000a00 */
[----:B---3--:R-:W-:Y:S02]  /*02e0*/  UIADD3 UR6, UP1, UPT, UR4, 0x80, URZ ;  /* 0x0000008004067890 */ /* 0x008fe4000ff3e0ff */
[----:B------:R-:W-:Y:S02]  /*02f0*/  UIADD3 UR4, UP0, UPT, UR4, 0x180, URZ ;  /* 0x0000018004047890 */ /* 0x000fe4000ff1e0ff */
[----:B------:R-:W-:Y:S02]  /*0300*/  UIADD3.X UR7, UPT, UPT, URZ, UR5, URZ, UP1, !UPT ;  /* 0x00000005ff077290 */ /* 0x000fe40008ffe4ff */
[----:B------:R-:W-:-:S07]  /*0310*/  UIADD3.X UR5, UPT, UPT, URZ, UR5, URZ, UP0, !UPT ;  /* 0x00000005ff057290 */ /* 0x000fce00087fe4ff */
[----:B------:R3:W-:Y:S02]  /*0320*/  UTMACCTL.PF [UR6] ;  /* 0x00000000060079b9 */ /* 0x0007e40008040000 */
[----:B------:R3:W-:Y:S02]  /*0330*/  UTMACCTL.PF [UR4] ;  /* 0x00000000040079b9 */ /* 0x0007e40008040000 */
[----:B---3--:R-:W-:Y:S01]  /*0340*/  NOP ;  /* 0x0000000000007918 */ /* 0x008fe20000000000 */
.L_x_5:
[----:B------:R-:W-:Y:S05]  /*0350*/  BSYNC.RECONVERGENT B0 ;  /* 0x0000000000007941 */ /* 0x000fea0003800200 */
.L_x_4:
[----:B------:R-:W-:Y:S04]  /*0360*/  BSSY.RECONVERGENT B0, `(.L_x_6) ;  /* 0x000000a000007945 */ /* 0x000fe80003800200 */
        /* <DEDUP_REMOVED lines=9> */
.L_x_7:
[----:B------:R-:W-:Y:S05]  /*0400*/  BSYNC.RECONVERGENT B0 ;  /* 0x0000000000007941 */ /* 0x000fea0003800200 */
.L_x_6:
[----:B------:R-:W3:Y:S01]  /*0410*/  LDCU.64 UR4, c[0x0][0x888] ;  /* 0x00011100ff0477ac */ /* 0x000ee20008000a00 */
[----:B------:R-:W-:Y:S02]  /*0420*/  UISETP.EQ.U32.AND UP1, UPT, UR8, URZ, UPT ;  /* 0x000000ff0800728c */ /* 0x000fe4000bf22070 */
[----:B------:R-:W-:Y:S02]  /*0430*/  UPLOP3.LUT UP3, UPT, UPT, UPT, UPT, 0x80, 0x8 ;  /* 0x000000000008789c */ /* 0x000fe40003f6f070 */
[----:B---3--:R-:W-:-:S04]  /*0440*/  UISETP.NE.U32.AND UP0, UPT, UR4, URZ, UPT ;  /* 0x000000ff0400728c */ /* 0x008fc8000bf05070 */
[----:B------:R-:W-:-:S04]  /*0450*/  UISETP.NE.AND.EX UP0, UPT, UR5, URZ, UPT, UP0 ;  /* 0x000000ff0500728c */ /* 0x000fc8000bf05300 */
[----:B------:R-:W-:-:S04]  /*0460*/  UISETP.EQ.OR.EX UP2, UPT, UR9, URZ, !UP0, UP1 ;  /* 0x000000ff0900728c */ /* 0x000fc8000c742710 */
[----:B------:R-:W-:-:S06]  /*0470*/  UP2UR UR4, UPR, URZ, 0x4 ;  /* 0x00000004ff047883 */ /* 0x000fcc0008000000 */
[----:B------:R-:W-:Y:S01]  /*0480*/  MOV R79, UR4 ;  /* 0x00000004004f7c02 */ /* 0x000fe20008000f00 */
[----:B------:R-:W-:Y:S06]  /*0490*/  BRA.U !UP2, `(.L_x_8) ;  /* 0x000000010a207547 */ /* 0x000fec000b800000 */
[----:B-----5:R-:W-:Y:S01]  /*04a0*/  R2UR UR5, R40 ;  /* 0x00000000280572ca */ /* 0x020fe200000e0000 */
[----:B------:R-:W-:Y:S02]  /*04b0*/  UISETP.NE.U32.AND UP1, UPT, UR8, URZ, UPT ;  /* 0x000000ff0800728c */ /* 0x000fe4000bf25070 */
[----:B------:R-:W-:Y:S02]  /*04c0*/  USEL UR4, URZ, 0xffffffff, UP0 ;  /* 0xffffffffff047887 */ /* 0x000fe40008000000 */
[----:B------:R-:W-:-:S08]  /*04d0*/  UISETP.NE.AND.EX UP1, UPT, UR9, URZ, UPT, UP1 ;  /* 0x000000ff0900728c */ /* 0x000fd0000bf25310 */
[----:B------:R-:W-:-:S04]  /*04e0*/  UISETP.NE.AND UP0, UPT, UR5, URZ, UPT ;  /* 0x000000ff0500728c */ /* 0x000fc8000bf05270 */
[----:B------:R-:W-:-:S04]  /*04f0*/  @!UP1 USEL UR4, URZ, 0xffffffff, UP0 ;  /* 0xffffffffff049887 */ /* 0x000fc80008000000 */
[----:B------:R-:W-:-:S04]  /*0500*/  ULOP3.LUT UR4, UR4, 0x1, URZ, 0xc0, !UPT ;  /* 0x0000000104047892 */ /* 0x000fc8000f8ec0ff */
[----:B------:R-:W-:-:S11]  /*0510*/  UISETP.NE.U32.AND UP3, UPT, UR4, 0x1, UPT ;  /* 0x000000010400788c */ /* 0x000fd6000bf65070 */
.L_x_8:
[----:B------:R-:W3:Y:S01]  /*0520*/  SHFL.IDX PT, R0, R77, RZ, 0x1f ;  /* 0x00001fff4d007589 */ /* 0x000ee200000e0000 */
[----:B------:R-:W-:-:S04]  /*0530*/  UISETP.NE.AND UP0, UPT, UR18, 0x2, UPT ;  /* 0x000000021200788c */ /* 0x000fc8000bf05270 */
[----:B------:R-:W-:Y:S02]  /*0540*/  UISETP.EQ.AND UP1, UPT, UR33, URZ, !UP0 ;  /* 0x000000ff2100728c */ /* 0x000fe4000c722270 */
[----:B------:R-:W-:-:S04]  /*0550*/  USEL UR52, URZ, 0x1, UP0 ;  /* 0x00000001ff347887 */ /* 0x000fc80008000000 */
[----:B------:R-:W-:Y:S02]  /*0560*/  PLOP3.LUT P3, PT, P1, PT, UP1, 0x80, 0x8 ;  /* 0x000000000008781c */ /* 0x000fe40000f6f018 */
[----:B---3--:R-:W-:-:S13]  /*0570*/  ISETP.NE.AND P0, PT, R0, RZ, PT ;  /* 0x000000ff0000720c */ /* 0x008fda0003f05270 */
[----:B------:R-:W-:Y:S05]  /*0580*/  @P0 BRA `(.L_x_9) ;  /* 0x00000000004c0947 */ /* 0x000fea0003800000 */
[----:B------:R-:W-:Y:S01]  /*0590*/  UMOV UR4, 0x400 ;  /* 0x0000040000047882 */ /* 0x000fe20000000000 */
[----:B------:R-:W-:Y:S01]  /*05a0*/  UMOV UR8, 0x1 ;  /* 0x0000000100087882 */ /* 0x000fe20000000000 */
[----:B------:R-:W-:Y:S01]  /*05b0*/  UMOV UR6, 0x2 ;  /* 0x0000000200067882 */ /* 0x000fe20000000000 */
[----:B------:R-:W-:Y:S02]  /*05c0*/  ULEA UR4, UR46, UR4, 0x18 ;  /* 0x000000042e047291 */ /* 0x000fe4000f8ec0ff */
[----:B------:R-:W-:-:S04]  /*05d0*/  UIADD3 UR8, UPT, UPT, -UR8, 0x100000, URZ ;  /* 0x0010000008087890 */ /* 0x000fc8000fffe1ff */
[----:B------:R-:W-:Y:S02]  /*05e0*/  USHF.L.U32 UR9, UR8, 0xb, URZ ;  /* 0x0000000b08097899 */ /* 0x000fe400080006ff */
[----:B------:R-:W-:Y:S02]  /*05f0*/  USHF.L.U32 UR8, UR8, 0x1, URZ ;  /* 0x0000000108087899 */ /* 0x000fe400080006ff */
[----:B------:R-:W-:-:S04]  /*0600*/  UIADD3 UR6, UPT, UPT, -UR6, 0x100000, URZ ;  /* 0x0010000006067890 */ /* 0x000fc8000fffe1ff */
[----:B------:R-:W-:Y:S02]  /*0610*/  USHF.L.U32 UR7, UR6, 0xb, URZ ;  /* 0x0000000b06077899 */ /* 0x000fe400080006ff */
[----:B------:R-:W-:Y:S01]  /*0620*/  USHF.L.U32 UR6, UR6, 0x1, URZ ;  /* 0x0000000106067899 */ /* 0x000fe200080006ff */
[----:B------:R-:W-:Y:S01]  /*0630*/  ELECT P0, URZ, PT ;  /* 0x0000000000ff782f */ /* 0x000fe20003800000 */
[----:B------:R-:W3:Y:S02]  /*0640*/  FENCE.VIEW.ASYNC.S ;  /* 0x00000000000073c6 */ /* 0x000ee40000000000 */
[----:B---3--:R3:W4:Y:S08]  /*0650*/  SYNCS.EXCH.64 URZ, [UR4], UR8 ;  /* 0x0000000804ff75b2 */ /* 0x0087300008000100 */
[----:B------:R3:W1:Y:S01]  /*0660*/  SYNCS.EXCH.64 URZ, [UR4+0x18], UR6 ;  /* 0x0000180604ff75b2 */ /* 0x0006620008000100 */
[----:B------:R3:W1:Y:S01]  /*0670*/  SYNCS.EXCH.64 URZ, [UR4+0x8], UR8 ;  /* 0x0000080804ff75b2 */ /* 0x0006620008000100 */
[----:B------:R3:W1:Y:S01]  /*0680*/  SYNCS.EXCH.64 URZ, [UR4+0x20], UR6 ;  /* 0x0000200604ff75b2 */ /* 0x0006620008000100 */
[----:B------:R3:W1:Y:S01]  /*0690*/  SYNCS.EXCH.64 URZ, [UR4+0x10], UR8 ;  /* 0x0000100804ff75b2 */ /* 0x0006620008000100 */
[----:B------:R3:W1:Y:S01]  /*06a0*/  SYNCS.EXCH.64 URZ, [UR4+0x28], UR6 ;  /* 0x0000280604ff75b2 */ /* 0x0006620008000100 */
[----:B------:R-:W-:Y:S01]  /*06b0*/  NOP ;  /* 0x0000000000007918 */ /* 0x000fe20000000000 */
.L_x_9:
[----:B------:R-:W2:Y:S01]  /*06c0*/  SHFL.IDX PT, R0, R77, RZ, 0x1f ;  /* 0x00001fff4d007589 */ /* 0x000ea200000e0000 */
[----:B------:R-:W-:Y:S01]  /*06d0*/  NOP ;  /* 0x0000000000007918 */ /* 0x000fe20000000000 */
[----:B--2---:R-:W-:-:S13]  /*06e0*/  ISETP.NE.AND P0, PT, R0, 0x1, PT ;  /* 0x000000010000780c */ /* 0x004fda0003f05270 */
[----:B------:R-:W-:Y:S05]  /*06f0*/  @P0 BRA `(.L_x_10) ;  /* 0x0000000000540947 */ /* 0x000fea0003800000 */
[----:B---3--:R-:W-:Y:S01]  /*0700*/  UMOV UR4, 0x400 ;  /* 0x0000040000047882 */ /* 0x008fe20000000000 */
        /* <DEDUP_REMOVED lines=10> */
[----:B------:R-:W2:Y:S02]  /*07b0*/  FENCE.VIEW.ASYNC.S ;  /* 0x00000000000073c6 */ /* 0x000ea40000000000 */
[----:B--2---:R2:W3:Y:S08]  /*07c0*/  SYNCS.EXCH.64 URZ, [UR4+0x30], UR8 ;  /* 0x0000300804ff75b2 */ /* 0x0044f00008000100 */
[----:B------:R2:W1:Y:S01]  /*07d0*/  SYNCS.EXCH.64 URZ, [UR4+0x50], UR6 ;  /* 0x0000500604ff75b2 */ /* 0x0004620008000100 */
[----:B------:R2:W1:Y:S01]  /*07e0*/  SYNCS.EXCH.64 URZ, [UR4+0x38], UR8 ;  /* 0x0000380804ff75b2 */ /* 0x0004620008000100 */
[----:B------:R2:W1:Y:S01]  /*07f0*/  SYNCS.EXCH.64 URZ, [UR4+0x58], UR6 ;  /* 0x0000580604ff75b2 */ /* 0x0004620008000100 */
[----:B------:R2:W1:Y:S01]  /*0800*/  SYNCS.EXCH.64 URZ, [UR4+0x40], UR8 ;  /* 0x0000400804ff75b2 */ /* 0x0004620008000100 */
[----:B------:R2:W1:Y:S01]  /*0810*/  SYNCS.EXCH.64 URZ, [UR4+0x60], UR6 ;  /* 0x0000600604ff75b2 */ /* 0x0004620008000100 */
[----:B------:R2:W1:Y:S01]  /*0820*/  SYNCS.EXCH.64 URZ, [UR4+0x48], UR8 ;  /* 0x0000480804ff75b2 */ /* 0x0004620008000100 */
[----:B------:R2:W1:Y:S01]  /*0830*/  SYNCS.EXCH.64 URZ, [UR4+0x68], UR6 ;  /* 0x0000680604ff75b2 */ /* 0x0004620008000100 */
[----:B------:R-:W-:Y:S01]  /*0840*/  NOP ;  /* 0x0000000000007918 */ /* 0x000fe20000000000 */
.L_x_10:
[----:B------:R-:W4:Y:S01]  /*0850*/  SHFL.IDX PT, R0, R77, RZ, 0x1f ;  /* 0x00001fff4d007589 */ /* 0x000f2200000e0000 */
[----:B------:R-:W-:Y:S01]  /*0860*/  NOP ;  /* 0x0000000000007918 */ /* 0x000fe20000000000 */
[----:B----4-:R-:W-:-:S13]  /*0870*/  ISETP.NE.AND P0, PT, R0, 0x3, PT ;  /* 0x000000030000780c */ /* 0x010fda0003f05270 */
[----:B------:R-:W-:Y:S05]  /*0880*/  @P0 BRA `(.L_x_11) ;  /* 0x00000000002c0947 */ /* 0x000fea0003800000 */
[----:B--23--:R-:W-:Y:S01]  /*0890*/  UMOV UR6, 0x400 ;  /* 0x0000040000067882 */ /* 0x00cfe20000000000 */
[----:B------:R-:W-:Y:S01]  /*08a0*/  UMOV UR4, 0x20 ;  /* 0x0000002000047882 */ /* 0x000fe20000000000 */
[----:B------:R-:W-:Y:S02]  /*08b0*/  ULEA UR6, UR46, UR6, 0x18 ;  /* 0x000000062e067291 */ /* 0x000fe4000f8ec0ff */
[----:B------:R-:W-:-:S04]  /*08c0*/  UIADD3 UR4, UPT, UPT, -UR4, 0x100000, URZ ;  /* 0x0010000004047890 */ /* 0x000fc8000fffe1ff */
[----:B------:R-:W-:Y:S02]  /*08d0*/  USHF.L.U32 UR5, UR4, 0xb, URZ ;  /* 0x0000000b04057899 */ /* 0x000fe400080006ff */
[----:B------:R-:W-:Y:S01]  /*08e0*/  USHF.L.U32 UR4, UR4, 0x1, URZ ;  /* 0x0000000104047899 */ /* 0x000fe200080006ff */
[----:B------:R-:W-:Y:S01]  /*08f0*/  ELECT P0, URZ, PT ;  /* 0x0000000000ff782f */ /* 0x000fe20003800000 */
[----:B------:R-:W2:Y:S10]  /*0900*/  FENCE.VIEW.ASYNC.S ;  /* 0x00000000000073c6 */ /* 0x000eb40000000000 */
[----:B--2---:R4:W2:Y:S01]  /*0910*/  SYNCS.EXCH.64 URZ, [UR6+0x70], UR4 ;  /* 0x0000700406ff75b2 */ /* 0x0048a20008000100 */
[----:B------:R4:W3:Y:S02]  /*0920*/  SYNCS.EXCH.64 URZ, [UR6+0x78], UR4 ;  /* 0x0000780406ff75b2 */ /* 0x0008e40008000100 */
[----:B----4-:R-:W-:Y:S01]  /*0930*/  NOP ;  /* 0x0000000000007918 */ /* 0x010fe20000000000 */
.L_x_11:
[----:B------:R-:W4:Y:S01]  /*0940*/  SHFL.IDX PT, R0, R77, RZ, 0x1f ;  /* 0x00001fff4d007589 */ /* 0x000f2200000e0000 */
[----:B------:R-:W-:Y:S01]  /*0950*/  NOP ;  /* 0x0000000000007918 */ /* 0x000fe20000000000 */
[----:B----4-:R-:W-:-:S13]  /*0960*/  ISETP.NE.AND P0, PT, R0, 0x4, PT ;  /* 0x000000040000780c */ /* 0x010fda0003f05270 */
[----:B------:R-:W-:Y:S05]  /*0970*/  @P0 BRA `(.L_x_12) ;  /* 0x0000000000480947 */ /* 0x000fea0003800000 */
[----:B--23--:R-:W-:Y:S01]  /*0980*/  UMOV UR4, 0x3a0 ;  /* 0x000003a000047882 */ /* 0x00cfe20000000000 */
[----:B------:R-:W-:Y:S01]  /*0990*/  UMOV UR6, 0x400 ;  /* 0x0000040000067882 */ /* 0x000fe20000000000 */
[----:B------:R-:W-:Y:S01]  /*09a0*/  USEL UR4, UR4, 0x320, UP3 ;  /* 0x0000032004047887 */ /* 0x000fe20009800000 */
        /* <DEDUP_REMOVED lines=10> */
[----:B--2---:R4:W2:Y:S08]  /*0a50*/  SYNCS.EXCH.64 URZ, [UR6+0x80], UR8 ;  /* 0x0000800806ff75b2 */ /* 0x0048b00008000100 */
[----:B------:R4:W3:Y:S01]  /*0a60*/  SYNCS.EXCH.64 URZ, [UR6+0x90], UR4 ;  /* 0x0000900406ff75b2 */ /* 0x0008e20008000100 */
[----:B------:R4:W1:Y:S01]  /*0a70*/  SYNCS.EXCH.64 URZ, [UR6+0x88], UR8 ;  /* 0x0000880806ff75b2 */ /* 0x0008620008000100 */
[----:B------:R4:W1:Y:S02]  /*0a80*/  SYNCS.EXCH.64 URZ, [UR6+0x98], UR4 ;  /* 0x0000980406ff75b2 */ /* 0x0008640008000100 */
[----:B----4-:R-:W-:Y:S01]  /*0a90*/  NOP ;  /* 0x0000000000007918 */ /* 0x010fe20000000000 */
.L_x_12:
[----:B------:R-:W4:Y:S01]  /*0aa0*/  SHFL.IDX PT, R0, R77, RZ, 0x1f ;  /* 0x00001fff4d007589 */ /* 0x000f2200000e0000 */
[----:B------:R-:W-:Y:S01]  /*0ab0*/  NOP ;  /* 0x0000000000007918 */ /* 0x000fe20000000000 */
[----:B----4-:R-:W-:-:S13]  /*0ac0*/  ISETP.NE.AND P0, PT, R0, 0x5, PT ;  /* 0x000000050000780c */ /* 0x010fda0003f05270 */
[----:B------:R-:W-:Y:S05]  /*0ad0*/  @P0 BRA `(.L_x_13) ;  /* 0x0000000000540947 */ /* 0x000fea0003800000 */
[----:B--23--:R-:W-:Y:S01]  /*0ae0*/  UMOV UR4, 0x400 ;  /* 0x0000040000047882 */ /* 0x00cfe20000000000 */
        /* <DEDUP_REMOVED lines=14> */
[----:B------:R4:W1:Y:S01]  /*0bd0*/  SYNCS.EXCH.64 URZ, [UR4+0xc8], UR8 ;  /* 0x0000c80804ff75b2 */ /* 0x0008620008000100 */
[----:B------:R4:W1:Y:S01]  /*0be0*/  SYNCS.EXCH.64 URZ, [UR4+0xb0], UR6 ;  /* 0x0000b00604ff75b2 */ /* 0x0008620008000100 */
[----:B------:R4:W1:Y:S01]  /*0bf0*/  SYNCS.EXCH.64 URZ, [UR4+0xd0], UR8 ;  /* 0x0000d00804ff75b2 */ /* 0x0008620008000100 */
[----:B------:R4:W1:Y:S01]  /*0c00*/  SYNCS.EXCH.64 URZ, [UR4+0xb8], UR6 ;  /* 0x0000b80604ff75b2 */ /* 0x0008620008000100 */
[----:B------:R4:W1:Y:S02]  /*0c10*/  SYNCS.EXCH.64 URZ, [UR4+0xd8], UR8 ;  /* 0x0000d80804ff75b2 */ /* 0x0008640008000100 */
[----:B----4-:R-:W-:Y:S01]  /*0c20*/  NOP ;  /* 0x0000000000007918 */ /* 0x010fe20000000000 */
.L_x_13:
[----:B------:R-:W4:Y:S01]  /*0c30*/  SHFL.IDX PT, R0, R77, RZ, 0x1f ;  /* 0x00001fff4d007589 */ /* 0x000f2200000e0000 */
[----:B------:R-:W-:Y:S01]  /*0c40*/  ISETP.NE.OR P1, PT, RZ, UR18, !P1 ;  /* 0x00000012ff007c0c */ /* 0x000fe2000cf25670 */
        /* <DEDUP_REMOVED lines=12> */
[----:B------:R4:W3:Y:S01]  /*0d10*/  SYNCS.EXCH.64 URZ, [UR4+0xf0], UR6 ;  /* 0x0000f00604ff75b2 */ /* 0x0008e20008000100 */
[----:B------:R4:W1:Y:S01]  /*0d20*/  SYNCS.EXCH.64 URZ, [UR4+0xe8], UR6 ;  /* 0x0000e80604ff75b2 */ /* 0x0008620008000100 */
[----:B------:R4:W1:Y:S02]  /*0d30*/  SYNCS.EXCH.64 URZ, [UR4+0xf8], UR6 ;  /* 0x0000f80604ff75b2 */ /* 0x0008640008000100 */
[----:B----4-:R-:W-:Y:S01]  /*0d40*/  NOP ;  /* 0x0000000000007918 */ /* 0x010fe20000000000 */
.L_x_14:
[----:B------:R-:W-:Y:S01]  /*0d50*/  VOTEU.ALL UP0, P1 ;  /* 0x0000000000ff7886 */ /* 0x000fe20000800000 */
[----:B--23--:R-:W-:Y:S01]  /*0d60*/  UMOV UR4, 0x20 ;  /* 0x0000002000047882 */ /* 0x00cfe20000000000 */
[----:B------:R-:W2:Y:S01]  /*0d70*/  LDCU UR7, c[0x0][0x36c] ;  /* 0x00006d80ff0777ac */ /* 0x000ea20008000800 */
[----:B------:R-:W-:Y:S01]  /*0d80*/  NOP ;  /* 0x0000000000007918 */ /* 0x000fe20000000000 */
[----:B------:R-:W-:Y:S01]  /*0d90*/  LOP3.LUT R0, R87, 0x1f, RZ, 0xc0, !PT ;  /* 0x0000001f57007812 */ /* 0x000fe200078ec0ff */
[----:B------:R-:W-:Y:S01]  /*0da0*/  @!UP0 UMOV UR6, 0x400 ;  /* 0x0000040000068882 */ /* 0x000fe20000000000 */
[----:B------:R-:W-:-:S04]  /*0db0*/  @!UP0 UIADD3 UR4, UPT, UPT, -UR4, 0x100000, URZ ;  /* 0x0010000004048890 */ /* 0x000fc8000fffe1ff */
[----:B------:R-:W-:Y:S02]  /*0dc0*/  @!UP0 USHF.L.U32 UR5, UR4, 0xb, URZ ;  /* 0x0000000b04058899 */ /* 0x000fe400080006ff */
[----:B------:R-:W-:Y:S02]  /*0dd0*/  @!UP0 USHF.L.U32 UR4, UR4, 0x1, URZ ;  /* 0x0000000104048899 */ /* 0x000fe400080006ff */
[----:B------:R-:W-:Y:S01]  /*0de0*/  @!UP0 ULEA UR6, UR46, UR6, 0x18 ;  /* 0x000000062e068291 */ /* 0x000fe2000f8ec0ff */
[----:B------:R-:W-:Y:S01]  /*0df0*/  VOTEU.ALL UP0, P1 ;  /* 0x0000000000ff7886 */ /* 0x000fe20000800000 */
[----:B------:R-:W-:Y:S02]  /*0e00*/  UISETP.NE.AND UP4, UPT, UR18, URZ, UPT ;  /* 0x000000ff1200728c */ /* 0x000fe4000bf85270 */
[----:B--2---:R-:W-:Y:S01]  /*0e10*/  UISETP.EQ.U32.AND UP5, UPT, UR7, 0x1, UPT ;  /* 0x000000010700788c */ /* 0x004fe2000bfa2070 */
[----:B------:R-:W2:Y:S07]  /*0e20*/  FENCE.VIEW.ASYNC.S ;  /* 0x00000000000073c6 */ /* 0x000eae0000000000 */
[----:B--2---:R2:W3:Y:S01]  /*0e30*/  @!UP0 SYNCS.EXCH.64 URZ, [UR6+0x100], UR4 ;  /* 0x0001000406ff85b2 */ /* 0x0044e20008000100 */
[----:B------:R-:W-:Y:S05]  /*0e40*/  BRA.U !UP5, `(.L_x_15) ;  /* 0x000000010d087547 */ /* 0x000fea000b800000 */
[----:B-1-3--:R-:W-:Y:S01]  /*0e50*/  UCGABAR_ARV ;  /* 0x00000000000079c7 */ /* 0x00afe20008000000 */
[----:B------:R-:W-:Y:S05]  /*0e60*/  BRA `(.L_x_16) ;  /* 0x0000000000047947 */ /* 0x000fea0003800000 */
.L_x_15:
[----:B-1-3--:R-:W-:Y:S01]  /*0e70*/  NOP ;  /* 0x0000000000007918 */ /* 0x00afe20000000000 */
.L_x_16:
[----:B------:R-:W1:Y:S01]  /*0e80*/  S2UR UR28, SR_CTAID.X ;  /* 0x00000000001c79c3 */ /* 0x000e620000002500 */
[----:B------:R-:W-:-:S05]  /*0e90*/  CS2R.32 R78, SR_CgaSize ;  /* 0x00000000004e7805 */ /* 0x000fca0000008a00 */
[----:B------:R-:W-:-:S05]  /*0ea0*/  IMAD R78, R78, -0xa0, RZ ;  /* 0xffffff604e4e7824 */ /* 0x000fca00078e02ff */
[----:B--2---:R-:W-:-:S14]  /*0eb0*/  R2UR UR5, R78 ;  /* 0x000000004e0572ca */ /* 0x004fdc00000e0000 */
[----:B------:R-:W2:Y:S01]  /*0ec0*/  LDCU UR5, c[0x0][UR5+0x2b0] ;  /* 0x00005600050577ac */ /* 0x000ea20008000800 */
[----:B------:R-:W-:-:S05]  /*0ed0*/  CS2R.32 R78, SR_CgaSize ;  /* 0x00000000004e7805 */ /* 0x000fca0000008a00 */
[----:B------:R-:W-:-:S05]  /*0ee0*/  IMAD R78, R78, -0xa0, RZ ;  /* 0xffffff604e4e7824 */ /* 0x000fca00078e02ff */
[----:B------:R-:W-:-:S14]  /*0ef0*/  R2UR UR4, R78 ;  /* 0x000000004e0472ca */ /* 0x000fdc00000e0000 */
[----:B------:R-:W3:Y:S01]  /*0f00*/  LDCU UR4, c[0x0][UR4+0x2b4] ;  /* 0x00005680040477ac */ /* 0x000ee20008000800 */
[----:B------:R-:W4:Y:S01]  /*0f10*/  S2UR UR7, SR_CTAID.Y ;  /* 0x00000000000779c3 */ /* 0x000f220000002600 */
[----:B------:R-:W-:-:S05]  /*0f20*/  CS2R.32 R78, SR_CgaSize ;  /* 0x00000000004e7805 */ /* 0x000fca0000008a00 */
[----:B------:R-:W-:-:S05]  /*0f30*/  IMAD R78, R78, -0xa0, RZ ;  /* 0xffffff604e4e7824 */ /* 0x000fca00078e02ff */
[----:B------:R-:W-:-:S14]  /*0f40*/  R2UR UR8, R78 ;  /* 0x000000004e0872ca */ /* 0x000fdc00000e0000 */
[----:B------:R-:W3:Y:S01]  /*0f50*/  LDCU UR8, c[0x0][UR8+0x2a0] ;  /* 0x00005400080877ac */ /* 0x000ee20008000800 */
[----:B------:R-:W-:Y:S01]  /*0f60*/  UISETP.GT.U32.AND UP0, UPT, UR33, 0xffff, UPT ;  /* 0x0000ffff2100788c */ /* 0x000fe2000bf04070 */
[----:B------:R-:W3:Y:S01]  /*0f70*/  LDCU UR19, c[0x0][0xb24] ;  /* 0x00016480ff1377ac */ /* 0x000ee20008000800 */
[----:B------:R-:W1:Y:S01]  /*0f80*/  S2UR UR36, SR_CTAID.Z ;  /* 0x00000000002479c3 */ /* 0x000e620000002700 */
[----:B------:R-:W-:-:S05]  /*0f90*/  CS2R.32 R78, SR_CgaSize ;  /* 0x00000000004e7805 */ /* 0x000fca0000008a00 */
[----:B------:R-:W-:-:S05]  /*0fa0*/  IMAD R78, R78, -0xa0, RZ ;  /* 0xffffff604e4e7824 */ /* 0x000fca00078e02ff */
[----:B------:R-:W-:-:S14]  /*0fb0*/  R2UR UR63, R78 ;  /* 0x000000004e3f72ca */ /* 0x000fdc00000e0000 */
[----:B------:R-:W3:Y:S01]  /*0fc0*/  LDCU UR63, c[0x0][UR63+0x2a4] ;  /* 0x000054803f3f77ac */ /* 0x000ee20008000800 */
[----:B------:R-:W-:Y:S01]  /*0fd0*/  USHF.L.U32 UR24, UR46, 0xa, URZ ;  /* 0x0000000a2e187899 */ /* 0x000fe200080006ff */
[----:B-1----:R-:W-:Y:S01]  /*0fe0*/  I2FP.F32.U32 R3, UR28 ;  /* 0x0000001c00037c45 */ /* 0x002fe20008201000 */
[----:B------:R-:W-:Y:S01]  /*0ff0*/  UMOV UR29, 0x5 ;  /* 0x00000005001d7882 */ /* 0x000fe20000000000 */
[----:B------:R-:W1:Y:S03]  /*1000*/  LDCU UR45, c[0x0][0xb24] ;  /* 0x00016480ff2d77ac */ /* 0x000e660008000800 */
[----:B--2---:R-:W-:Y:S01]  /*1010*/  FMUL R3, R3, UR5 ;  /* 0x0000000503037c20 */ /* 0x004fe20008400000 */
[----:B------:R-:W-:Y:S01]  /*1020*/  USEL UR5, UR33, 0xffff, !UP0 ;  /* 0x0000ffff21057887 */ /* 0x000fe2000c000000 */
[----:B----4-:R-:W-:Y:S01]  /*1030*/  I2FP.F32.U32 R2, UR7 ;  /* 0x0000000700027c45 */ /* 0x010fe20008201000 */
[----:B------:R-:W2:Y:S03]  /*1040*/  LDCU UR27, c[0x0][0xb30] ;  /* 0x00016600ff1b77ac */ /* 0x000ea60008000800 */
[----:B------:R-:W4:Y:S01]  /*1050*/  F2I.U32.TRUNC.NTZ R3, R3 ;  /* 0x0000000300037305 */ /* 0x000f22000020f000 */
[----:B---3--:R-:W-:Y:S01]  /*1060*/  FMUL R2, R2, UR4 ;  /* 0x0000000402027c20 */ /* 0x008fe20008400000 */
[----:B------:R-:W-:-:S02]  /*1070*/  ULOP3.LUT UR25, UR5, 0xffff, URZ, 0xc0, !UPT ;  /* 0x0000ffff05197892 */ /* 0x000fc4000f8ec0ff */
[----:B------:R-:W-:Y:S01]  /*1080*/  UISETP.GE.AND UP2, UPT, UR19, 0x1, UPT ;  /* 0x000000011300788c */ /* 0x000fe2000bf46270 */
[----:B------:R-:W-:-:S03]  /*1090*/  UMOV UR30, UR7 ;  /* 0x00000007001e7c82 */ /* 0x000fc60008000000 */
[----:B------:R-:W3:Y:S01]  /*10a0*/  F2I.U32.TRUNC.NTZ R2, R2 ;  /* 0x0000000200027305 */ /* 0x000ee2000020f000 */
[----:B------:R-:W-:Y:S01]  /*10b0*/  UMOV UR20, UR28 ;  /* 0x0000001c00147c82 */ /* 0x000fe20008000000 */
[----:B----4-:R-:W-:Y:S02]  /*10c0*/  R2UR UR4, R3 ;  /* 0x00000000030472ca */ /* 0x010fe400000e0000 */
[----:B------:R-:W-:Y:S02]  /*10d0*/  PRMT R3, RZ, 0x7610, R3 ;  /* 0x00007610ff037816 */ /* 0x000fe40000000003 */
[----:B---3--:R-:W-:Y:S02]  /*10e0*/  R2UR UR6, R2 ;  /* 0x00000000020672ca */ /* 0x008fe400000e0000 */
[----:B------:R-:W-:-:S07]  /*10f0*/  PRMT R2, RZ, 0x7610, R2 ;  /* 0x00007610ff027816 */ /* 0x000fce0000000002 */
[----:B------:R-:W-:-:S04]  /*1100*/  UIADD3 UR5, UPT, UPT, -UR4, URZ, URZ ;  /* 0x000000ff04057290 */ /* 0x000fc8000fffe1ff */
[----:B------:R-:W-:Y:S02]  /*1110*/  UIMAD UR5, UR8, UR5, UR28 ;  /* 0x00000005080572a4 */ /* 0x000fe4000f8e021c */
[----:B------:R-:W-:-:S04]  /*1120*/  UIADD3 UR4, UPT, UPT, -UR6, URZ, URZ ;  /* 0x000000ff06047290 */ /* 0x000fc8000fffe1ff */
[----:B------:R-:W-:Y:S01]  /*1130*/  IMAD.U32 R78, RZ, RZ, UR5 ;  /* 0x00000005ff4e7e24 */ /* 0x000fe2000f8e00ff */
[----:B------:R-:W-:Y:S01]  /*1140*/  UIMAD UR63, UR63, UR4, UR7 ;  /* 0x000000043f3f72a4 */ /* 0x000fe2000f8e0207 */
[----:B-12---:R-:W-:Y:S11]  /*1150*/  BRA.U UP4, `(.L_x_17) ;  /* 0x0000000104407547 */ /* 0x006ff6000b800000 */
[----:B------:R-:W-:-:S13]  /*1160*/  R2UR UR4, R78 ;  /* 0x000000004e0472ca */ /* 0x000fda00000e0000 */
[----:B------:R-:W-:Y:S02]  /*1170*/  UISETP.GT.U32.AND UP0, UPT, UR4, 0x1, UPT ;  /* 0x000000010400788c */ /* 0x000fe4000bf04070 */
[----:B------:R-:W-:Y:S02]  /*1180*/  ULOP3.LUT UR4, UR4, 0xfffffffe, URZ, 0xc0, !UPT ;  /* 0xfffffffe04047892 */ /* 0x000fe4000f8ec0ff */
[----:B------:R-:W-:Y:S02]  /*1190*/  UISETP.NE.AND UP1, UPT, UR63, URZ, UP0 ;  /* 0x000000ff3f00728c */ /* 0x000fe40008725270 */
[----:B------:R-:W-:Y:S02]  /*11a0*/  UISETP.NE.AND UP0, UPT, UR63, 0x1, UP0 ;  /* 0x000000013f00788c */ /* 0x000fe40008705270 */
[----:B------:R-:W-:Y:S02]  /*11b0*/  USEL UR7, URZ, 0x1, UP1 ;  /* 0x00000001ff077887 */ /* 0x000fe40008800000 */
[----:B------:R-:W-:-:S02]  /*11c0*/  USEL UR6, URZ, 0x4, UP0 ;  /* 0x00000004ff067887 */ /* 0x000fc40008000000 */
[----:B------:R-:W-:Y:S02]  /*11d0*/  USEL UR5, URZ, 0x2, UP1 ;  /* 0x00000002ff057887 */ /* 0x000fe40008800000 */
[----:B------:R-:W-:Y:S02]  /*11e0*/  ULEA UR4, UR63, UR4, 0x1 ;  /* 0x000000043f047291 */ /* 0x000fe4000f8e08ff */
[----:B------:R-:W-:Y:S02]  /*11f0*/  USEL UR8, URZ, 0x8, UP0 ;  /* 0x00000008ff087887 */ /* 0x000fe40008000000 */
[----:B------:R-:W-:-:S03]  /*1200*/  UIADD3 UR5, UPT, UPT, UR5, UR6, UR7 ;  /* 0x0000000605057290 */ /* 0x000fc6000fffe007 */
[----:B------:R-:W-:Y:S01]  /*1210*/  UMOV UR6, 0x3 ;  /* 0x0000000300067882 */ /* 0x000fe20000000000 */
[----:B------:R-:W-:Y:S02]  /*1220*/  UIADD3 UR5, UPT, UPT, UR5, UR8, URZ ;  /* 0x0000000805057290 */ /* 0x000fe4000fffe0ff */
[----:B------:R-:W-:-:S04]  /*1230*/  USHF.L.U32 UR4, UR6, UR4, URZ ;  /* 0x0000000406047299 */ /* 0x000fc800080006ff */
[----:B------:R-:W-:Y:S02]  /*1240*/  MOV R3, UR5 ;  /* 0x0000000500037c02 */ /* 0x000fe40008000f00 */
[----:B------:R-:W-:Y:S02]  /*1250*/  IMAD.U32 R2, RZ, RZ, UR4 ;  /* 0x00000004ff027e24 */ /* 0x000fe4000f8e00ff */
.L_x_17:
[----:B------:R-:W-:Y:S05]  /*1260*/  BRA.U !UP2, `(.L_x_18) ;  /* 0x000000010ad47547 */ /* 0x000fea000b800000 */
[----:B------:R-:W1:Y:S01]  /*1270*/  LDCU.128 UR20, c[0x0][0xb10] ;  /* 0x00016200ff1477ac */ /* 0x000e620008000c00 */
[----:B------:R-:W2:Y:S01]  /*1280*/  LDCU UR6, c[0x0][0x370] ;  /* 0x00006e00ff0677ac */ /* 0x000ea20008000800 */
[----:B------:R-:W3:Y:S01]  /*1290*/  LDCU UR5, c[0x0][0x374] ;  /* 0x00006e80ff0577ac */ /* 0x000ee20008000800 */
[----:B------:R-:W4:Y:S01]  /*12a0*/  LDCU UR26, c[0x0][0xb0c] ;  /* 0x00016180ff1a77ac */ /* 0x000f220008000800 */
[----:B------:R-:W4:Y:S01]  /*12b0*/  LDCU UR4, c[0x0][0xb20] ;  /* 0x00016400ff0477ac */ /* 0x000f220008000800 */
[----:B------:R-:W4:Y:S01]  /*12c0*/  LDCU.64 UR8, c[0x0][0xb28] ;  /* 0x00016500ff0877ac */ /* 0x000f220008000a00 */
[----:B-1----:R-:W-:Y:S02]  /*12d0*/  UISETP.NE.AND UP0, UPT, UR22, 0x1, UPT ;  /* 0x000000011600788c */ /* 0x002fe4000bf05270 */
[----:B---3--:R-:W-:Y:S02]  /*12e0*/  UIMAD.WIDE.U32 UR10, UR5, UR23, URZ ;  /* 0x00000017050a72a5 */ /* 0x008fe4000f8e00ff */
[----:B--2---:R-:W-:-:S02]  /*12f0*/  UIMAD.WIDE.U32 UR12, UR6, UR20, URZ ;  /* 0x00000014060c72a5 */ /* 0x004fc4000f8e00ff */
[----:B----4-:R-:W-:Y:S02]  /*1300*/  UISETP.NE.AND UP1, UPT, UR26, 0x1, UPT ;  /* 0x000000011a00788c */ /* 0x010fe4000bf25270 */
[----:B------:R-:W-:Y:S01]  /*1310*/  UISETP.NE.AND UP2, UPT, UR19, 0x1, UPT ;  /* 0x000000011300788c */ /* 0x000fe2000bf45270 */
[----:B------:R-:W-:Y:S02]  /*1320*/  UMOV UR10, UR11 ;  /* 0x0000000b000a7c82 */ /* 0x000fe40008000000 */
[----:B------:R-:W-:Y:S01]  /*1330*/  UMOV UR12, UR13 ;  /* 0x0000000d000c7c82 */ /* 0x000fe20008000000 */
[----:B------:R-:W-:Y:S02]  /*1340*/  @UP0 USHF.R.U32.HI UR5, URZ, UR4, UR10 ;  /* 0x00000004ff050299 */ /* 0x000fe4000801160a */
[----:B------:R-:W-:Y:S02]  /*1350*/  UIMAD.WIDE.U32 UR16, UR30, UR23, URZ ;  /* 0x000000171e1072a5 */ /* 0x000fe4000f8e00ff */
[----:B------:R-:W-:-:S02]  /*1360*/  UIMAD.WIDE.U32 UR10, UR5, UR8, URZ ;  /* 0x00000008050a72a5 */ /* 0x000fc4000f8e00ff */
[----:B------:R-:W-:Y:S02]  /*1370*/  @UP1 USHF.R.U32.HI UR6, URZ, UR21, UR12 ;  /* 0x00000015ff061299 */ /* 0x000fe4000801160c */
[----:B------:R-:W-:Y:S02]  /*1380*/  UIMAD.WIDE.U32 UR14, UR28, UR20, URZ ;  /* 0x000000141c0e72a5 */ /* 0x000fe4000f8e00ff */
[----:B------:R-:W-:Y:S01]  /*1390*/  UIMAD.WIDE.U32 UR12, UR6, UR8, URZ ;  /* 0x00000008060c72a5 */ /* 0x000fe2000f8e00ff */
[----:B------:R-:W-:Y:S01]  /*13a0*/  UMOV UR16, UR17 ;  /* 0x0000001100107c82 */ /* 0x000fe20008000000 */
[----:B------:R-:W-:Y:S01]  /*13b0*/  UMOV UR10, UR11 ;  /* 0x0000000b000a7c82 */ /* 0x000fe20008000000 */
[----:B------:R-:W-:Y:S02]  /*13c0*/  USHF.R.U32.HI UR16, URZ, UR4, UR16 ;  /* 0x00000004ff107299 */ /* 0x000fe40008011610 */
[----:B------:R-:W-:Y:S02]  /*13d0*/  @UP2 USHF.R.U32.HI UR5, URZ, UR9, UR10 ;  /* 0x00000009ff052299 */ /* 0x000fe4000801160a */
[----:B------:R-:W-:Y:S01]  /*13e0*/  UMOV UR7, UR13 ;  /* 0x0000000d00077c82 */ /* 0x000fe20008000000 */
[----:B------:R-:W-:Y:S01]  /*13f0*/  UMOV UR14, UR15 ;  /* 0x0000000f000e7c82 */ /* 0x000fe20008000000 */
[----:B------:R-:W-:-:S02]  /*1400*/  @UP2 USHF.R.U32.HI UR6, URZ, UR9, UR7 ;  /* 0x00000009ff062299 */ /* 0x000fc40008011607 */
[----:B------:R-:W-:Y:S02]  /*1410*/  USHF.R.U32.HI UR14, URZ, UR21, UR14 ;  /* 0x00000015ff0e7299 */ /* 0x000fe4000801160e */
[----:B------:R-:W-:Y:S02]  /*1420*/  USEL UR4, UR30, UR16, !UP0 ;  /* 0x000000101e047287 */ /* 0x000fe4000c000000 */
[----:B------:R-:W-:Y:S02]  /*1430*/  UIMAD UR7, UR5, UR19, URZ ;  /* 0x00000013050772a4 */ /* 0x000fe4000f8e02ff */
[----:B------:R-:W-:Y:S02]  /*1440*/  USEL UR5, UR28, UR14, !UP1 ;  /* 0x0000000e1c057287 */ /* 0x000fe4000c800000 */
[----:B------:R-:W-:Y:S02]  /*1450*/  UIMAD UR12, UR6, UR19, URZ ;  /* 0x00000013060c72a4 */ /* 0x000fe4000f8e02ff */
[----:B------:R-:W-:-:S02]  /*1460*/  UISETP.GE.AND UP0, UPT, UR4, UR7, UPT ;  /* 0x000000070400728c */ /* 0x000fc4000bf06270 */
[----:B------:R-:W-:Y:S02]  /*1470*/  UIMAD.WIDE.U32 UR10, UR4, UR8, URZ ;  /* 0x00000008040a72a5 */ /* 0x000fe4000f8e00ff */
[----:B------:R-:W-:Y:S02]  /*1480*/  UISETP.GE.OR UP0, UPT, UR5, UR12, UP0 ;  /* 0x0000000c0500728c */ /* 0x000fe40008706670 */
[----:B------:R-:W-:Y:S02]  /*1490*/  UIMAD.WIDE.U32 UR12, UR5, UR8, URZ ;  /* 0x00000008050c72a5 */ /* 0x000fe4000f8e00ff */
[----:B------:R-:W-:Y:S01]  /*14a0*/  UIADD3 UR10, UPT, UPT, -UR4, URZ, URZ ;  /* 0x000000ff040a7290 */ /* 0x000fe2000fffe1ff */
[----:B------:R-:W-:Y:S01]  /*14b0*/  UMOV UR8, UR11 ;  /* 0x0000000b00087c82 */ /* 0x000fe20008000000 */
[----:B------:R-:W-:Y:S02]  /*14c0*/  UIADD3 UR20, UPT, UPT, -UR5, URZ, URZ ;  /* 0x000000ff05147290 */ /* 0x000fe4000fffe1ff */
[----:B------:R-:W-:-:S03]  /*14d0*/  USHF.R.U32.HI UR8, URZ, UR9, UR8 ;  /* 0x00000009ff087299 */ /* 0x000fc60008011608 */
[----:B------:R-:W-:Y:S01]  /*14e0*/  @!UP0 UMOV UR7, UR13 ;  /* 0x0000000d00078c82 */ /* 0x000fe20008000000 */
[----:B------:R-:W-:Y:S02]  /*14f0*/  UIMAD UR30, UR22, UR10, UR30 ;  /* 0x0000000a161e72a4 */ /* 0x000fe4000f8e021e */
[----:B------:R-:W-:Y:S02]  /*1500*/  USEL UR8, UR4, UR8, !UP2 ;  /* 0x0000000804087287 */ /* 0x000fe4000d000000 */
[----:B------:R-:W-:Y:S02]  /*1510*/  @!UP0 USHF.R.U32.HI UR7, URZ, UR9, UR7 ;  /* 0x00000009ff078299 */ /* 0x000fe40008011607 */
[----:B------:R-:W-:Y:S02]  /*1520*/  UIADD3 UR9, UPT, UPT, -UR8, URZ, URZ ;  /* 0x000000ff08097290 */ /* 0x000fe4000fffe1ff */
[----:B------:R-:W-:Y:S02]  /*1530*/  @!UP0 USEL UR7, UR5, UR7, !UP2 ;  /* 0x0000000705078287 */ /* 0x000fe4000d000000 */
[----:B------:R-:W-:-:S02]  /*1540*/  UIMAD UR9, UR19, UR9, UR4 ;  /* 0x00000009130972a4 */ /* 0x000fc4000f8e0204 */
[----:B------:R-:W-:Y:S02]  /*1550*/  @!UP0 UIADD3 UR8, UPT, UPT, UR8, -UR7, URZ ;  /* 0x8000000708088290 */ /* 0x000fe4000fffe0ff */
[----:B------:R-:W-:Y:S02]  /*1560*/  @!UP0 UIMAD UR6, UR9, UR6, UR7 ;  /* 0x00000006090682a4 */ /* 0x000fe4000f8e0207 */
[----:B------:R-:W-:Y:S02]  /*1570*/  @!UP0 UIMAD UR4, UR8, UR19, UR5 ;  /* 0x00000013080482a4 */ /* 0x000fe4000f8e0205 */
[----:B------:R-:W-:Y:S02]  /*1580*/  UIMAD UR20, UR26, UR20, UR28 ;  /* 0x000000141a1472a4 */ /* 0x000fe4000f8e021c */
[----:B------:R-:W-:Y:S01]  /*1590*/  UIMAD UR30, UR4, UR22, UR30 ;  /* 0x00000016041e72a4 */ /* 0x000fe2000f8e021e */
[----:B------:R-:W-:Y:S02]  /*15a0*/  @!UP0 UMOV UR5, UR6 ;  /* 0x0000000600058c82 */ /* 0x000fe40008000000 */
[----:B------:R-:W-:-:S12]  /*15b0*/  UIMAD UR20, UR5, UR26, UR20 ;  /* 0x0000001a051472a4 */ /* 0x000fd8000f8e0214 */
.L_x_18:
[----:B------:R-:W-:Y:S02]  /*15c0*/  UISETP.NE.AND UP1, UPT, UR27, 0x1, UPT ;  /* 0x000000011b00788c */ /* 0x000fe4000bf25270 */
[----:B------:R-:W-:Y:S02]  /*15d0*/  UISETP.NE.AND UP0, UPT, UR18, 0x2, UPT ;  /* 0x000000021200788c */ /* 0x000fe4000bf05270 */
[----:B------:R-:W-:Y:S02]  /*15e0*/  ULOP3.LUT UR24, UR24, 0x800, URZ, 0xc0, !UPT ;  /* 0x0000080018187892 */ /* 0x000fe4000f8ec0ff */
[----:B------:R-:W-:-:S03]  /*15f0*/  USHF.L.U32 UR21, UR29, UR25, URZ ;  /* 0x000000191d157299 */ /* 0x000fc600080006ff */
[----:B------:R-:W-:Y:S09]  /*1600*/  BRA.U UP1, `(.L_x_19) ;  /* 0x0000000101447547 */ /* 0x000ff2000b800000 */
[----:B------:R-:W1:Y:S01]  /*1610*/  LDCU.128 UR8, c[0x0][0xb10] ;  /* 0x00016200ff0877ac */ /* 0x000e620008000c00 */
[----:B------:R-:W2:Y:S01]  /*1620*/  LDCU UR12, c[0x0][0xb0c] ;  /* 0x00016180ff0c77ac */ /* 0x000ea20008000800 */
[----:B------:R-:W3:Y:S01]  /*1630*/  LDCU UR13, c[0x0][0xb20] ;  /* 0x00016400ff0d77ac */ /* 0x000ee20008000800 */
[----:B-1----:R-:W-:Y:S02]  /*1640*/  UIMAD.WIDE.U32 UR6, UR20, UR8, URZ ;  /* 0x00000008140672a5 */ /* 0x002fe4000f8e00ff */
[----:B------:R-:W-:Y:S02]  /*1650*/  UIMAD.WIDE.U32 UR4, UR30, UR11, URZ ;  /* 0x0000000b1e0472a5 */ /* 0x000fe4000f8e00ff */
[----:B--2---:R-:W-:Y:S02]  /*1660*/  UISETP.NE.AND UP2, UPT, UR12, 0x1, UPT ;  /* 0x000000010c00788c */ /* 0x004fe4000bf45270 */
[----:B------:R-:W-:Y:S01]  /*1670*/  UISETP.NE.AND UP1, UPT, UR10, 0x1, UPT ;  /* 0x000000010a00788c */ /* 0x000fe2000bf25270 */
[----:B------:R-:W-:-:S02]  /*1680*/  UMOV UR6, UR7 ;  /* 0x0000000700067c82 */ /* 0x000fc40008000000 */
[----:B------:R-:W-:Y:S01]  /*1690*/  UMOV UR4, UR5 ;  /* 0x0000000500047c82 */ /* 0x000fe20008000000 */
[----:B------:R-:W-:Y:S02]  /*16a0*/  USHF.R.U32.HI UR6, URZ, UR9, UR6 ;  /* 0x00000009ff067299 */ /* 0x000fe40008011606 */
[----:B---3--:R-:W-:Y:S02]  /*16b0*/  USHF.R.U32.HI UR4, URZ, UR13, UR4 ;  /* 0x0000000dff047299 */ /* 0x008fe40008011604 */
[----:B------:R-:W-:Y:S02]  /*16c0*/  USEL UR5, UR20, UR6, !UP2 ;  /* 0x0000000614057287 */ /* 0x000fe4000d000000 */
[----:B------:R-:W-:-:S04]  /*16d0*/  USEL UR4, UR30, UR4, !UP1 ;  /* 0x000000041e047287 */ /* 0x000fc8000c800000 */
[----:B------:R-:W-:Y:S02]  /*16e0*/  UIADD3 UR6, UPT, UPT, -UR4, UR5, URZ ;  /* 0x0000000504067290 */ /* 0x000fe4000fffe1ff */
[----:B------:R-:W-:Y:S02]  /*16f0*/  UIADD3 UR4, UPT, UPT, UR4, -UR5, URZ ;  /* 0x8000000504047290 */ /* 0x000fe4000fffe0ff */
[----:B------:R-:W-:Y:S02]  /*1700*/  UIMAD UR30, UR6, UR10, UR30 ;  /* 0x0000000a061e72a4 */ /* 0x000fe4000f8e021e */
[----:B------:R-:W-:-:S12]  /*1710*/  UIMAD UR20, UR4, UR12, UR20 ;  /* 0x0000000c041472a4 */ /* 0x000fd8000f8e0214 */
.L_x_19:
[----:B------:R-:W-:Y:S05]  /*1720*/  BRA.U !UP5, `(.L_x_20) ;  /* 0x000000010d0c7547 */ /* 0x000fea000b800000 */
[----:B------:R-:W-:Y:S01]  /*1730*/  UCGABAR_WAIT ;  /* 0x0000000000007dc7 */ /* 0x000fe20008000000 */
[----:B------:R-:W-:Y:S01]  /*1740*/  CCTL.IVALL ;  /* 0x00000000ff00798f */ /* 0x000fe20002000000 */
[----:B------:R-:W-:Y:S05]  /*1750*/  BRA `(.L_x_21) ;  /* 0x0000000000047947 */ /* 0x000fea0003800000 */
.L_x_20:
[----:B------:R-:W-:Y:S06]  /*1760*/  BAR.SYNC.DEFER_BLOCKING 0x0 ;  /* 0x0000000000007b1d */ /* 0x000fec0000010000 */
.L_x_21:
[----:B------:R-:W-:Y:S05]  /*1770*/  BRA.U UP0, `(.L_x_22) ;  /* 0x0000001100c87547 */ /* 0x000fea000b800000 */
[----:B------:R-:W1:Y:S01]  /*1780*/  LDCU UR6, c[0x0][0x38c] ;  /* 0x00007180ff0677ac */ /* 0x000e620008000800 */
[----:B------:R-:W-:Y:S01]  /*1790*/  PLOP3.LUT P1, PT, PT, PT, UP3, 0x80, 0x8 ;  /* 0x000000000008781c */ /* 0x000fe20003f2f038 */
[----:B------:R-:W-:Y:S01]  /*17a0*/  IMAD.MOV.U32 R12, RZ, RZ, 0x1 ;  /* 0x00000001ff0c7424 */ /* 0x000fe200078e00ff */
[----:B------:R-:W-:Y:S01]  /*17b0*/  ISETP.NE.AND P2, PT, R0, RZ, P3 ;  /* 0x000000ff0000720c */ /* 0x000fe20001f45270 */
[----:B------:R-:W-:Y:S01]  /*17c0*/  USHF.L.U32 UR7, UR28, 0x6, URZ ;  /* 0x000000061c077899 */ /* 0x000fe200080006ff */
[----:B------:R-:W-:Y:S01]  /*17d0*/  PLOP3.LUT P1, PT, P1, PT, PT, 0x8, 0x80 ;  /* 0x000000000080781c */ /* 0x000fe20000f2e170 */
[----:B------:R-:W-:Y:S01]  /*17e0*/  USHF.L.U32 UR47, UR28, 0x7, URZ ;  /* 0x000000071c2f7899 */ /* 0x000fe200080006ff */
[----:B------:R-:W-:Y:S01]  /*17f0*/  CS2R R10, SRZ ;  /* 0x00000000000a7805 */ /* 0x000fe2000001ff00 */
[----:B------:R-:W-:Y:S01]  /*1800*/  UISETP.NE.AND UP1, UPT, UR18, URZ, UPT ;  /* 0x000000ff1200728c */ /* 0x000fe2000bf25270 */
[----:B------:R-:W-:Y:S01]  /*1810*/  IMAD.MOV.U32 R9, RZ, RZ, RZ ;  /* 0x000000ffff097224 */ /* 0x000fe200078e00ff */
[----:B------:R-:W2:Y:S01]  /*1820*/  LDCU UR39, c[0x0][0x370] ;  /* 0x00006e00ff2777ac */ /* 0x000ea20008000800 */
[----:B------:R-:W-:Y:S01]  /*1830*/  IMAD.MOV.U32 R8, RZ, RZ, 0x1 ;  /* 0x00000001ff087424 */ /* 0x000fe200078e00ff */
[----:B------:R-:W3:Y:S01]  /*1840*/  LDCU.64 UR26, c[0x0][0x348] ;  /* 0x00006900ff1a77ac */ /* 0x000ee20008000a00 */
[----:B-1----:R-:W-:-:S02]  /*1850*/  UIADD3 UR5, UPT, UPT, UR6, 0x3f, URZ ;  /* 0x0000003f06057890 */ /* 0x002fc4000fffe0ff */
[----:B------:R-:W-:Y:S02]  /*1860*/  UIADD3 UR48, UPT, UPT, UR6, 0x7e, URZ ;  /* 0x0000007e06307890 */ /* 0x000fe4000fffe0ff */
[----:B------:R-:W-:Y:S01]  /*1870*/  USHF.R.S32.HI UR4, URZ, 0x1f, UR5 ;  /* 0x0000001fff047899 */ /* 0x000fe20008011405 */
[----:B------:R-:W1:Y:S03]  /*1880*/  LDCU UR38, c[0x0][0x374] ;  /* 0x00006e80ff2677ac */ /* 0x000e660008000800 */
[----:B------:R-:W-:Y:S02]  /*1890*/  ULEA.HI UR4, UR4, UR5, URZ, 0x6 ;  /* 0x0000000504047291 */ /* 0x000fe4000f8f30ff */
[----:B------:R-:W-:Y:S02]  /*18a0*/  UIADD3 UR5, UPT, UPT, UR6, -0x1, URZ ;  /* 0xffffffff06057890 */ /* 0x000fe4000fffe0ff */
[----:B------:R-:W-:-:S02]  /*18b0*/  USHF.R.S32.HI UR41, URZ, 0x6, UR4 ;  /* 0x00000006ff297899 */ /* 0x000fc40008011404 */
[----:B------:R-:W-:Y:S02]  /*18c0*/  UISETP.GE.U32.AND UP2, UPT, UR5, -0x7f, UPT ;  /* 0xffffff810500788c */ /* 0x000fe4000bf46070 */
[----:B------:R-:W-:Y:S02]  /*18d0*/  UISETP.LT.U32.AND UP0, UPT, UR41, 0x3, UPT ;  /* 0x000000032900788c */ /* 0x000fe4000bf01070 */
[----:B------:R-:W-:Y:S02]  /*18e0*/  ULOP3.LUT UR5, UR7, 0x40, URZ, 0xc0, !UPT ;  /* 0x0000004007057892 */ /* 0x000fe4000f8ec0ff */
[----:B------:R-:W-:Y:S02]  /*18f0*/  USEL UR40, UR41, 0x3, UP0 ;  /* 0x0000000329287887 */ /* 0x000fe40008000000 */
[----:B------:R-:W-:Y:S02]  /*1900*/  ULEA.HI UR43, UR24, UR5, URZ, 0x1a ;  /* 0x00000005182b7291 */ /* 0x000fe4000f8fd0ff */
[----:B------:R-:W-:-:S02]  /*1910*/  UIADD3 UR4, UPT, UPT, UR40, -0x1, URZ ;  /* 0xffffffff28047890 */ /* 0x000fc4000fffe0ff */
[----:B------:R-:W-:Y:S02]  /*1920*/  @UP2 UIADD3 UR4, UPT, UPT, UR40, URZ, URZ ;  /* 0x000000ff28042290 */ /* 0x000fe4000fffe0ff */
[----:B------:R-:W-:Y:S02]  /*1930*/  ULOP3.LUT UR47, UR47, 0x80, URZ, 0xc0, !UPT ;  /* 0x000000802f2f7892 */ /* 0x000fe4000f8ec0ff */
[----:B------:R-:W-:Y:S02]  /*1940*/  USEL UR25, UR52, 0x2, UP1 ;  /* 0x0000000234197887 */ /* 0x000fe40008800000 */
[----:B------:R-:W-:Y:S02]  /*1950*/  UIADD3 UR44, UPT, UPT, UR41, -UR40, URZ ;  /* 0x80000028292c7290 */ /* 0x000fe4000fffe0ff */
[----:B------:R-:W-:Y:S02]  /*1960*/  UIADD3 UR28, UPT, UPT, UR4, 0x1, URZ ;  /* 0x00000001041c7890 */ /* 0x000fe4000fffe0ff */
[----:B------:R-:W-:Y:S01]  /*1970*/  UIADD3 UR42, UPT, UPT, -UR4, URZ, URZ ;  /* 0x000000ff042a7290 */ /* 0x000fe2000fffe1ff */
[----:B-123--:R-:W-:-:S11]  /*1980*/  UMOV UR5, URZ ;  /* 0x000000ff00057c82 */ /* 0x00efd60008000000 */
.L_x_42:
[----:B------:R-:W-:Y:S01]  /*1990*/  UISETP.NE.AND UP0, UPT, UR46, URZ, UPT ;  /* 0x000000ff2e00728c */ /* 0x000fe2000bf05270 */
[----:B------:R-:W1:Y:S08]  /*19a0*/  S2UR UR46, SR_CgaCtaId ;  /* 0x00000000002e79c3 */ /* 0x000e700000008800 */
[----:B------:R-:W-:Y:S05]  /*19b0*/  BRA.U UP0, `(.L_x_23) ;  /* 0x0000000100347547 */ /* 0x000fea000b800000 */
[----:B------:R-:W2:Y:S01]  /*19c0*/  S2R R0, SR_CgaCtaId ;  /* 0x0000000000007919 */ /* 0x000ea20000008800 */
[----:B------:R-:W-:-:S04]  /*19d0*/  MOV R2, 0x400 ;  /* 0x0000040000027802 */ /* 0x000fc80000000f00 */
[----:B--2---:R-:W-:Y:S02]  /*19e0*/  LEA R0, R0, R2, 0x18 ;  /* 0x0000000200007211 */ /* 0x004fe400078ec0ff */
[----:B------:R-:W-:-:S03]  /*19f0*/  SHF.L.U32 R2, R8, 0x1f, RZ ;  /* 0x0000001f08027819 */ /* 0x000fc600000006ff */
[----:B------:R-:W-:-:S04]  /*1a00*/  IMAD R0, R9, 0x8, R0 ;  /* 0x0000000809007824 */ /* 0x000fc800078e0200 */
[----:B------:R-:W2:Y:S02]  /*1a10*/  SYNCS.PHASECHK.TRANS64.TRYWAIT P0, [R0+URZ+0xf0], R2 ;  /* 0x0000f002000075a7 */ /* 0x000ea400080011ff */
[----:B--2---:R-:W-:Y:S05]  /*1a20*/  @!P0 BRA `(.L_x_24) ;  /* 0x0000008000f08947 */ /* 0x004fea0003800000 */
.L_x_142:
[----:B------:R-:W-:Y:S01]  /*1a30*/  VIADD R9, R9, 0x1 ;  /* 0x0000000109097836 */ /* 0x000fe20000000000 */
[----:B------:R2:W-:Y:S04]  /*1a40*/  SYNCS.ARRIVE.TRANS64.A1T0 RZ, [R0+URZ+0xe0], RZ ;  /* 0x0000e0ff00ff79a7 */ /* 0x0005e800081000ff */
[----:B------:R-:W-:-:S04]  /*1a50*/  ISETP.NE.AND P0, PT, R9, 0x2, PT ;  /* 0x000000020900780c */ /* 0x000fc80003f05270 */
[----:B------:R-:W-:Y:S02]  /*1a60*/  SEL R9, R9, RZ, P0 ;  /* 0x000000ff09097207 */ /* 0x000fe40000000000 */
[----:B--2---:R-:W-:-:S04]  /*1a70*/  SEL R0, RZ, 0x1, P0 ;  /* 0x00000001ff007807 */ /* 0x004fc80000000000 */
[----:B------:R-:W-:-:S07]  /*1a80*/  LOP3.LUT R8, R8, R0, RZ, 0x3c, !PT ;  /* 0x0000000008087212 */ /* 0x000fce00078e3cff */
.L_x_23:
[----:B------:R-:W-:Y:S01]  /*1a90*/  UMOV UR6, 0x400 ;  /* 0x0000040000067882 */ /* 0x000fe20000000000 */
[----:B------:R-:W-:Y:S01]  /*1aa0*/  SHF.L.U32 R0, R12, 0x1f, RZ ;  /* 0x0000001f0c007819 */ /* 0x000fe200000006ff */
[----:B-1----:R-:W-:Y:S02]  /*1ab0*/  ULEA UR6, UR46, UR6, 0x18 ;  /* 0x000000062e067291 */ /* 0x002fe4000f8ec0ff */
[----:B------:R-:W-:Y:S02]  /*1ac0*/  UISETP.GE.U32.AND UP0, UPT, UR48, 0x7f, UPT ;  /* 0x0000007f3000788c */ /* 0x000fe4000bf06070 */
[----:B------:R-:W-:Y:S02]  /*1ad0*/  ULEA UR4, UR5, UR6, 0x3 ;  /* 0x0000000605047291 */ /* 0x000fe4000f8e18ff */
[----:B------:R-:W-:Y:S01]  /*1ae0*/  ULEA UR11, UR30, UR47, 0x8 ;  /* 0x0000002f1e0b7291 */ /* 0x000fe2000f8e40ff */
[----:B------:R-:W-:-:S06]  /*1af0*/  UMOV UR7, URZ ;  /* 0x000000ff00077c82 */ /* 0x000fcc0008000000 */
[----:B------:R1:W2:Y:S01]  /*1b00*/  SYNCS.PHASECHK.TRANS64.TRYWAIT P0, [UR4+0x18], R0 ;  /* 0x00001800ff0075a7 */ /* 0x0002a20008001104 */
[----:B------:R-:W-:-:S04]  /*1b10*/  ULEA.HI UR4, UR20, UR20, URZ, 0x1 ;  /* 0x0000001414047291 */ /* 0x000fc8000f8f08ff */
[----:B------:R-:W-:-:S04]  /*1b20*/  USHF.L.U32 UR4, UR4, 0x6, URZ ;  /* 0x0000000604047899 */ /* 0x000fc800080006ff */
[----:B------:R-:W-:-:S04]  /*1b30*/  ULOP3.LUT UR35, UR4, 0xffffff80, URZ, 0xc0, !UPT ;  /* 0xffffff8004237892 */ /* 0x000fc8000f8ec0ff */
[----:B------:R-:W-:Y:S01]  /*1b40*/  UIADD3 UR35, UPT, UPT, UR43, UR35, URZ ;  /* 0x000000232b237290 */ /* 0x000fe2000fffe0ff */
[----:B------:R-:W-:Y:S11]  /*1b50*/  BRA.U !UP0, `(.L_x_25) ;  /* 0x0000000108c47547 */ /* 0x000ff6000b800000 */
[----:B------:R-:W-:Y:S01]  /*1b60*/  UMOV UR13, UR42 ;  /* 0x0000002a000d7c82 */ /* 0x000fe20008000000 */
[----:B------:R-:W-:Y:S01]  /*1b70*/  UMOV UR4, UR5 ;  /* 0x0000000500047c82 */ /* 0x000fe20008000000 */
[----:B------:R-:W-:-:S05]  /*1b80*/  UMOV UR34, URZ ;  /* 0x000000ff00227c82 */ /* 0x000fca0008000000 */
.L_x_31:
[----:B------:R-:W-:Y:S01]  /*1b90*/  ULEA UR33, UR4, UR6, 0x3 ;  /* 0x0000000604217291 */ /* 0x000fe2000f8e18ff */
[----:B--2---:R-:W-:Y:S01]  /*1ba0*/  @P3 MOV R2, 0x6000 ;  /* 0x0000600000023802 */ /* 0x004fe20000000f00 */
[----:B--234-:R-:W-:Y:S10]  /*1bb0*/  @P0 BRA `(.L_x_26) ;  /* 0x00000000000c0947 */ /* 0x01cff40003800000 */
[----:B------:R-:W-:-:S04]  /*1bc0*/  SHF.L.U32 R3, R12, 0x1f, RZ ;  /* 0x0000001f0c037819 */ /* 0x000fc800000006ff */
[----:B------:R-:W2:Y:S02]  /*1bd0*/  SYNCS.PHASECHK.TRANS64.TRYWAIT P0, [UR33+0x18], R3 ;  /* 0x00001803ff0075a7 */ /* 0x000ea40008001121 */
[----:B--2---:R-:W-:Y:S05]  /*1be0*/  @!P0 BRA `(.L_x_27) ;  /* 0x0000008000948947 */ /* 0x004fea0003800000 */
.L_x_26:
[----:B------:R2:W-:Y:S01]  /*1bf0*/  @P3 SYNCS.ARRIVE.TRANS64 RZ, [UR33], R2 ;  /* 0x00000002ffff39a7 */ /* 0x0005e20008000021 */
[----:B------:R-:W-:Y:S02]  /*1c00*/  ULOP3.LUT UR5, UR25, 0x2, URZ, 0xfc, !UPT ;  /* 0x0000000219057892 */ /* 0x000fe4000f8efcff */
[----:B------:R-:W-:Y:S02]  /*1c10*/  UIADD3 UR13, UPT, UPT, UR13, 0x1, URZ ;  /* 0x000000010d0d7890 */ /* 0x000fe4000fffe0ff */
[----:B------:R-:W-:Y:S02]  /*1c20*/  UISETP.NE.AND UP0, UPT, UR5, 0x2, UPT ;  /* 0x000000020500788c */ /* 0x000fe4000bf05270 */
[----:B------:R-:W-:-:S07]  /*1c30*/  UISETP.NE.AND UP2, UPT, UR13, 0x1, UPT ;  /* 0x000000010d00788c */ /* 0x000fce000bf45270 */
[----:B------:R-:W-:Y:S05]  /*1c40*/  BRA.U UP0, `(.L_x_28) ;  /* 0x0000000100047547 */ /* 0x000fea000b800000 */
[----:B------:R-:W-:Y:S05]  /*1c50*/  BPT.TRAP 0x1 ;  /* 0x000000040000795c */ /* 0x000fea0000300000 */
.L_x_28:
[----:B------:R-:W-:Y:S04]  /*1c60*/  BSSY.RECONVERGENT B0, `(.L_x_29) ;  /* 0x0000003000007945 */ /* 0x000fe80003800200 */
[----:B------:R-:W-:Y:S05]  /*1c70*/  @!P2 BRA `(.L_x_30) ;  /* 0x000000000004a947 */ /* 0x000fea0003800000 */
[----:B------:R-:W-:Y:S05]  /*1c80*/  BPT.TRAP 0x1 ;  /* 0x000000040000795c */ /* 0x000fea0000300000 */
.L_x_30:
[----:B------:R-:W-:Y:S05]  /*1c90*/  BSYNC.RECONVERGENT B0 ;  /* 0x0000000000007941 */ /* 0x000fea0003800200 */
.L_x_29:
[----:B------:R-:W-:Y:S02]  /*1ca0*/  UIADD3 UR5, UPT, UPT, UR4, 0x1, URZ ;  /* 0x0000000104057890 */ /* 0x000fe4000fffe0ff */
[----:B------:R-:W-:Y:S02]  /*1cb0*/  ULEA UR32, UR4, UR24, 0xc ;  /* 0x0000001804207291 */ /* 0x000fe4000f8e60ff */
[----:B------:R-:W-:Y:S02]  /*1cc0*/  UISETP.NE.AND UP0, UPT, UR5, 0x3, UPT ;  /* 0x000000030500788c */ /* 0x000fe4000bf05270 */
[----:B------:R-:W-:Y:S02]  /*1cd0*/  UIADD3 UR16, UP1, UPT, UR26, 0x80, URZ ;  /* 0x000000801a107890 */ /* 0x000fe4000ff3e0ff */
[----:B------:R-:W-:Y:S02]  /*1ce0*/  USEL UR8, URZ, 0x1, UP0 ;  /* 0x00000001ff087887 */ /* 0x000fe40008000000 */
[----:B------:R-:W-:-:S02]  /*1cf0*/  USEL UR5, UR5, URZ, UP0 ;  /* 0x000000ff05057287 */ /* 0x000fc40008000000 */
[----:B------:R-:W-:Y:S02]  /*1d00*/  UIADD3 UR14, UP0, UPT, UR26, 0x180, URZ ;  /* 0x000001801a0e7890 */ /* 0x000fe4000ff1e0ff */
[----:B------:R-:W-:Y:S01]  /*1d10*/  LOP3.LUT R12, R12, UR8, RZ, 0x3c, !PT ;  /* 0x000000080c0c7c12 */ /* 0x000fe2000f8e3cff */
[----:B------:R-:W-:Y:S02]  /*1d20*/  ULEA UR8, UR4, UR6, 0xd ;  /* 0x0000000604087291 */ /* 0x000fe4000f8e68ff */
[----:B------:R-:W-:Y:S01]  /*1d30*/  ULEA UR7, UR5, UR6, 0x3 ;  /* 0x0000000605077291 */ /* 0x000fe2000f8e18ff */
[----:B-1----:R-:W-:Y:S01]  /*1d40*/  SHF.L.U32 R0, R12, 0x1f, RZ ;  /* 0x0000001f0c007819 */ /* 0x002fe200000006ff */
[----:B------:R-:W-:Y:S02]  /*1d50*/  ULOP3.LUT UR33, UR33, 0xfefffff8, URZ, 0xc0, !UPT ;  /* 0xfefffff821217892 */ /* 0x000fe4000f8ec0ff */
[----:B------:R-:W-:Y:S02]  /*1d60*/  UIADD3.X UR17, UPT, UPT, URZ, UR27, URZ, UP1, !UPT ;  /* 0x0000001bff117290 */ /* 0x000fe40008ffe4ff */
[----:B------:R-:W-:-:S02]  /*1d70*/  UIADD3 UR32, UPT, UPT, UR6, 0x6300, UR32 ;  /* 0x0000630006207890 */ /* 0x000fc4000fffe020 */
[----:B------:R-:W-:Y:S01]  /*1d80*/  UPRMT UR4, URZ, 0x5410, UR21 ;  /* 0x00005410ff047896 */ /* 0x000fe20008000015 */
[----:B------:R3:W4:Y:S01]  /*1d90*/  SYNCS.PHASECHK.TRANS64.TRYWAIT P0, [UR7+0x18], R0 ;  /* 0x00001800ff0075a7 */ /* 0x0007220008001107 */
[----:B------:R-:W-:Y:S02]  /*1da0*/  UIADD3 UR8, UPT, UPT, UR8, 0x9300, URZ ;  /* 0x0000930008087890 */ /* 0x000fe4000fffe0ff */
[----:B------:R-:W-:Y:S01]  /*1db0*/  UIADD3.X UR15, UPT, UPT, URZ, UR27, URZ, UP0, !UPT ;  /* 0x0000001bff0f7290 */ /* 0x000fe200087fe4ff */
[----:B------:R-:W-:Y:S01]  /*1dc0*/  UMOV UR18, 0x0 ;  /* 0x0000000000127882 */ /* 0x000fe20000000000 */
[----:B------:R-:W-:Y:S01]  /*1dd0*/  UMOV UR19, 0x10000000 ;  /* 0x1000000000137882 */ /* 0x000fe20000000000 */
[----:B------:R-:W-:Y:S01]  /*1de0*/  UMOV UR10, UR34 ;  /* 0x00000022000a7c82 */ /* 0x000fe20008000000 */
[----:B------:R-:W-:Y:S01]  /*1df0*/  UMOV UR12, UR36 ;  /* 0x00000024000c7c82 */ /* 0x000fe20008000000 */
[----:B------:R-:W-:Y:S01]  /*1e00*/  UMOV UR9, UR33 ;  /* 0x0000002100097c82 */ /* 0x000fe20008000000 */
[----:B------:R1:W-:Y:S01]  /*1e10*/  UTMALDG.3D.MULTICAST.2CTA [UR32], [UR16], UR4, desc[UR18] ;  /* 0x00001220100073b4 */ /* 0x0003e20008211804 */
[----:B------:R-:W-:-:S02]  /*1e20*/  UMOV UR7, UR28 ;  /* 0x0000001c00077c82 */ /* 0x000fc40008000000 */
[----:B------:R3:W-:Y:S01]  /*1e30*/  UTMALDG.3D.2CTA [UR8], [UR14], desc[UR18] ;  /* 0x000012080e0075b4 */ /* 0x0007e20008211000 */
[----:B-1----:R-:W-:Y:S01]  /*1e40*/  UIADD3 UR34, UPT, UPT, UR34, 0x40, URZ ;  /* 0x0000004022227890 */ /* 0x002fe2000fffe0ff */
[----:B------:R-:W-:Y:S01]  /*1e50*/  UMOV UR4, UR5 ;  /* 0x0000000500047c82 */ /* 0x000fe20008000000 */
[----:B------:R-:W-:Y:S10]  /*1e60*/  BRA.U UP2, `(.L_x_31) ;  /* 0xfffffffd02487547 */ /* 0x000ff4000b83ffff */
.L_x_25:
[----:B------:R-:W-:Y:S01]  /*1e70*/  ULEA UR4, UR5, UR6, 0x3 ;  /* 0x0000000605047291 */ /* 0x000fe2000f8e18ff */
[----:B-1-3--:R-:W-:Y:S01]  /*1e80*/  SHF.L.U32 R0, R12, 0x1f, RZ ;  /* 0x0000001f0c007819 */ /* 0x00afe200000006ff */
[----:B------:R-:W-:Y:S01]  /*1e90*/  @!P1 SYNCS.ARRIVE.TRANS64.A1T0 RZ, [UR6+0x78], RZ ;  /* 0x000078ffffff99a7 */ /* 0x000fe20008100006 */
[----:B------:R-:W-:-:S06]  /*1ea0*/  UISETP.GT.AND UP0, UPT, UR41, UR40, UPT ;  /* 0x000000282900728c */ /* 0x000fcc000bf04270 */
[----:B--2-4-:R1:W2:Y:S03]  /*1eb0*/  SYNCS.PHASECHK.TRANS64.TRYWAIT P0, [UR4+0x18], R0 ;  /* 0x00001800ff0075a7 */ /* 0x0142a60008001104 */
[----:B------:R-:W-:Y:S05]  /*1ec0*/  BRA.U !UP0, `(.L_x_32) ;  /* 0x0000000108c47547 */ /* 0x000fea000b800000 */
[----:B------:R-:W-:Y:S01]  /*1ed0*/  UIADD3 UR13, UPT, UPT, UR44, UR7, URZ ;  /* 0x000000072c0d7290 */ /* 0x000fe2000fffe0ff */
[----:B------:R-:W-:-:S11]  /*1ee0*/  UMOV UR4, UR5 ;  /* 0x0000000500047c82 */ /* 0x000fd60008000000 */
.L_x_38:
[----:B------:R-:W-:Y:S01]  /*1ef0*/  ULEA UR17, UR4, UR6, 0x3 ;  /* 0x0000000604117291 */ /* 0x000fe2000f8e18ff */
[----:B--2---:R-:W-:Y:S01]  /*1f00*/  @P3 MOV R2, 0x6000 ;  /* 0x0000600000023802 */ /* 0x004fe20000000f00 */
[----:B--2-4-:R-:W-:Y:S10]  /*1f10*/  @P0 BRA `(.L_x_33) ;  /* 0x00000000000c0947 */ /* 0x014ff40003800000 */
[----:B------:R-:W-:-:S04]  /*1f20*/  SHF.L.U32 R3, R12, 0x1f, RZ ;  /* 0x0000001f0c037819 */ /* 0x000fc800000006ff */
[----:B------:R-:W2:Y:S02]  /*1f30*/  SYNCS.PHASECHK.TRANS64.TRYWAIT P0, [UR17+0x18], R3 ;  /* 0x00001803ff0075a7 */ /* 0x000ea40008001111 */
[----:B--2---:R-:W-:Y:S05]  /*1f40*/  @!P0 BRA `(.L_x_34) ;  /* 0x0000007c00d48947 */ /* 0x004fea0003800000 */
.L_x_33:
[----:B------:R2:W-:Y:S01]  /*1f50*/  @P3 SYNCS.ARRIVE.TRANS64 RZ, [UR17], R2 ;  /* 0x00000002ffff39a7 */ /* 0x0005e20008000011 */
[----:B------:R-:W-:-:S04]  /*1f60*/  ULOP3.LUT UR5, UR25, 0x2, URZ, 0xfc, !UPT ;  /* 0x0000000219057892 */ /* 0x000fc8000f8efcff */
[----:B------:R-:W-:-:S09]  /*1f70*/  UISETP.NE.AND UP0, UPT, UR5, 0x2, UPT ;  /* 0x000000020500788c */ /* 0x000fd2000bf05270 */
[----:B------:R-:W-:Y:S05]  /*1f80*/  BRA.U UP0, `(.L_x_35) ;  /* 0x0000000100047547 */ /* 0x000fea000b800000 */
[----:B------:R-:W-:Y:S05]  /*1f90*/  BPT.TRAP 0x1 ;  /* 0x000000040000795c */ /* 0x000fea0000300000 */
.L_x_35:
[----:B------:R-:W-:Y:S04]  /*1fa0*/  BSSY.RECONVERGENT B0, `(.L_x_36) ;  /* 0x0000003000007945 */ /* 0x000fe80003800200 */
[----:B------:R-:W-:Y:S05]  /*1fb0*/  @!P2 BRA `(.L_x_37) ;  /* 0x000000000004a947 */ /* 0x000fea0003800000 */
[----:B------:R-:W-:Y:S05]  /*1fc0*/  BPT.TRAP 0x1 ;  /* 0x000000040000795c */ /* 0x000fea0000300000 */
.L_x_37:
[----:B------:R-:W-:Y:S05]  /*1fd0*/  BSYNC.RECONVERGENT B0 ;  /* 0x0000000000007941 */ /* 0x000fea0003800200 */
.L_x_36:
[----:B------:R-:W-:Y:S02]  /*1fe0*/  UIADD3 UR5, UPT, UPT, UR4, 0x1, URZ ;  /* 0x0000000104057890 */ /* 0x000fe4000fffe0ff */
[----:B------:R-:W-:Y:S02]  /*1ff0*/  ULEA UR16, UR4, UR24, 0xc ;  /* 0x0000001804107291 */ /* 0x000fe4000f8e60ff */
[----:B------:R-:W-:Y:S02]  /*2000*/  UISETP.NE.AND UP0, UPT, UR5, 0x3, UPT ;  /* 0x000000030500788c */ /* 0x000fe4000bf05270 */
[----:B------:R-:W-:Y:S02]  /*2010*/  UIADD3 UR22, UP1, UPT, UR26, 0x80, URZ ;  /* 0x000000801a167890 */ /* 0x000fe4000ff3e0ff */
[----:B------:R-:W-:Y:S02]  /*2020*/  USEL UR9, URZ, 0x1, UP0 ;  /* 0x00000001ff097887 */ /* 0x000fe40008000000 */
[----:B------:R-:W-:-:S02]  /*2030*/  USEL UR5, UR5, URZ, UP0 ;  /* 0x000000ff05057287 */ /* 0x000fc40008000000 */
[----:B------:R-:W-:Y:S02]  /*2040*/  UIADD3 UR14, UP0, UPT, UR26, 0x180, URZ ;  /* 0x000001801a0e7890 */ /* 0x000fe4000ff1e0ff */
[----:B------:R-:W-:Y:S01]  /*2050*/  ULEA UR8, UR5, UR6, 0x3 ;  /* 0x0000000605087291 */ /* 0x000fe2000f8e18ff */
[----:B------:R-:W-:Y:S01]  /*2060*/  LOP3.LUT R12, R12, UR9, RZ, 0x3c, !PT ;  /* 0x000000090c0c7c12 */ /* 0x000fe2000f8e3cff */
[----:B------:R-:W-:Y:S02]  /*2070*/  USHF.L.U32 UR18, UR7, 0x6, URZ ;  /* 0x0000000607127899 */ /* 0x000fe400080006ff */
[----:B------:R-:W-:Y:S01]  /*2080*/  ULOP3.LUT UR17, UR17, 0xfefffff8, URZ, 0xc0, !UPT ;  /* 0xfefffff811117892 */ /* 0x000fe2000f8ec0ff */
[----:B-1----:R-:W-:Y:S01]  /*2090*/  SHF.L.U32 R0, R12, 0x1f, RZ ;  /* 0x0000001f0c007819 */ /* 0x002fe200000006ff */
[----:B------:R-:W-:Y:S02]  /*20a0*/  UIADD3 UR16, UPT, UPT, UR6, 0x6300, UR16 ;  /* 0x0000630006107890 */ /* 0x000fe4000fffe010 */
[----:B------:R-:W-:Y:S01]  /*20b0*/  UIADD3.X UR23, UPT, UPT, URZ, UR27, URZ, UP1, !UPT ;  /* 0x0000001bff177290 */ /* 0x000fe20008ffe4ff */
[----:B------:R3:W4:Y:S01]  /*20c0*/  SYNCS.PHASECHK.TRANS64.TRYWAIT P0, [UR8+0x18], R0 ;  /* 0x00001800ff0075a7 */ /* 0x0007220008001108 */
[----:B------:R-:W-:-:S02]  /*20d0*/  ULEA UR8, UR4, UR6, 0xd ;  /* 0x0000000604087291 */ /* 0x000fc4000f8e68ff */
[----:B------:R-:W-:Y:S02]  /*20e0*/  UPRMT UR4, URZ, 0x5410, UR21 ;  /* 0x00005410ff047896 */ /* 0x000fe40008000015 */
[----:B------:R-:W-:Y:S02]  /*20f0*/  UIADD3 UR8, UPT, UPT, UR8, 0x9300, URZ ;  /* 0x0000930008087890 */ /* 0x000fe4000fffe0ff */
[----:B------:R-:W-:Y:S01]  /*2100*/  UIADD3.X UR15, UPT, UPT, URZ, UR27, URZ, UP0, !UPT ;  /* 0x0000001bff0f7290 */ /* 0x000fe200087fe4ff */
[----:B------:R-:W-:Y:S01]  /*2110*/  UMOV UR30, 0x0 ;  /* 0x00000000001e7882 */ /* 0x000fe20000000000 */
[----:B------:R-:W-:Y:S01]  /*2120*/  UMOV UR31, 0x10000000 ;  /* 0x10000000001f7882 */ /* 0x000fe20000000000 */
[----:B------:R-:W-:Y:S01]  /*2130*/  UMOV UR19, UR35 ;  /* 0x0000002300137c82 */ /* 0x000fe20008000000 */
[----:B------:R-:W-:Y:S01]  /*2140*/  UMOV UR20, UR36 ;  /* 0x0000002400147c82 */ /* 0x000fe20008000000 */
[----:B------:R-:W-:Y:S01]  /*2150*/  UMOV UR12, UR36 ;  /* 0x00000024000c7c82 */ /* 0x000fe20008000000 */
[----:B------:R-:W-:Y:S01]  /*2160*/  UMOV UR9, UR17 ;  /* 0x0000001100097c82 */ /* 0x000fe20008000000 */
[----:B------:R-:W-:Y:S01]  /*2170*/  UMOV UR10, UR18 ;  /* 0x00000012000a7c82 */ /* 0x000fe20008000000 */
[----:B------:R1:W-:Y:S01]  /*2180*/  UTMALDG.3D.MULTICAST.2CTA [UR16], [UR22], UR4, desc[UR30] ;  /* 0x00001e10160073b4 */ /* 0x0003e20008211804 */
[----:B------:R-:W-:-:S04]  /*2190*/  UIADD3 UR7, UPT, UPT, UR7, 0x1, URZ ;  /* 0x0000000107077890 */ /* 0x000fc8000fffe0ff */
[----:B------:R-:W-:Y:S01]  /*21a0*/  UISETP.NE.AND UP0, UPT, UR7, UR13, UPT ;  /* 0x0000000d0700728c */ /* 0x000fe2000bf05270 */
[----:B------:R3:W-:Y:S01]  /*21b0*/  UTMALDG.3D.2CTA [UR8], [UR14], desc[UR30] ;  /* 0x00001e080e0075b4 */ /* 0x0007e20008211000 */
[----:B-1----:R-:W-:-:S07]  /*21c0*/  UMOV UR4, UR5 ;  /* 0x0000000500047c82 */ /* 0x002fce0008000000 */
[----:B---3--:R-:W-:Y:S05]  /*21d0*/  BRA.U UP0, `(.L_x_38) ;  /* 0xfffffffd00447547 */ /* 0x008fea000b83ffff */
.L_x_32:
[C---:B------:R-:W-:Y:S01]  /*21e0*/  LEA R3, R11.reuse, UR6, 0x3 ;  /* 0x000000060b037c11 */ /* 0x040fe2000f8e18ff */
[----:B------:R-:W-:Y:S01]  /*21f0*/  NOP ;  /* 0x0000000000007918 */ /* 0x000fe20000000000 */
[----:B-1----:R-:W-:Y:S02]  /*2200*/  SHF.L.U32 R0, R10, 0x1f, RZ ;  /* 0x0000001f0a007819 */ /* 0x002fe400000006ff */
[----:B------:R-:W-:Y:S02]  /*2210*/  LEA R4, R11, UR6, 0x4 ;  /* 0x000000060b047c11 */ /* 0x000fe4000f8e20ff */
[----:B--2-4-:R-:W1:Y:S02]  /*2220*/  SYNCS.PHASECHK.TRANS64.TRYWAIT P0, [R3+URZ+0x80], R0 ;  /* 0x00008000030075a7 */ /* 0x014e6400080011ff */
[----:B-1----:R-:W-:Y:S05]  /*2230*/  @!P0 BRA `(.L_x_39) ;  /* 0x0000007c00308947 */ /* 0x002fea0003800000 */
.L_x_145:
[----:B------:R-:W2:Y:S01]  /*2240*/  LDS.128 R4, [R4+0x110] ;  /* 0x0001100004047984 */ /* 0x000ea20000000c00 */
[----:B------:R-:W-:Y:S01]  /*2250*/  UISETP.GE.AND UP0, UPT, UR45, 0x1, UPT ;  /* 0x000000012d00788c */ /* 0x000fe2000bf06270 */
[----:B------:R-:W-:Y:S01]  /*2260*/  @!PT LDS RZ, [RZ] ;  /* 0x00000000fffff984 */ /* 0x000fe20000000800 */
[----:B------:R-:W-:Y:S01]  /*2270*/  @!PT LDS RZ, [RZ] ;  /* 0x00000000fffff984 */ /* 0x000fe20000000800 */
[----:B------:R-:W-:Y:S01]  /*2280*/  @!PT LDS RZ, [RZ] ;  /* 0x00000000fffff984 */ /* 0x000fe20000000800 */
[----:B------:R-:W-:Y:S01]  /*2290*/  @!PT LDS RZ, [RZ] ;  /* 0x00000000fffff984 */ /* 0x000fe20000000800 */
[----:B------:R3:W-:Y:S06]  /*22a0*/  MEMBAR.ALL.CTA ;  /* 0x0000000000007992 */ /* 0x0007ec0000008000 */
[----:B---3--:R-:W3:Y:S01]  /*22b0*/  FENCE.VIEW.ASYNC.S ;  /* 0x00000000000073c6 */ /* 0x008ee20000000000 */
[----:B--2---:R-:W-:-:S13]  /*22c0*/  LOP3.LUT P0, RZ, R6, 0x1, RZ, 0xc0, !PT ;  /* 0x0000000106ff7812 */ /* 0x004fda000780c0ff */
[----:B---3--:R-:W-:Y:S01]  /*22d0*/  VOTEU.ANY UP1, P0 ;  /* 0x0000000000ff7886 */ /* 0x008fe20000020100 */
[----:B------:R-:W-:-:S13]  /*22e0*/  PLOP3.LUT P0, PT, PT, PT, UP1, 0x80, 0x8 ;  /* 0x000000000008781c */ /* 0x000fda0003f0f018 */
[----:B-1----:R-:W-:Y:S02]  /*22f0*/  @P0 LOP3.LUT R0, R5, 0xffff, RZ, 0xc0, !PT ;  /* 0x0000ffff05000812 */ /* 0x002fe400078ec0ff */
[----:B------:R-:W-:Y:S02]  /*2300*/  @P0 MOV R2, R4 ;  /* 0x0000000400020202 */ /* 0x000fe40000000f00 */
[----:B------:R-:W-:Y:S01]  /*2310*/  @P0 R2UR UR7, R0 ;  /* 0x00000000000702ca */ /* 0x000fe200000e0000 */
[----:B------:R-:W-:Y:S01]  /*2320*/  VIADD R0, R3, 0x90 ;  /* 0x0000009003007836 */ /* 0x000fe20000000000 */
[----:B------:R-:W-:Y:S02]  /*2330*/  @P0 SHF.R.U32.HI R4, RZ, 0x10, R5 ;  /* 0x00000010ff040819 */ /* 0x000fe40000011605 */
[----:B------:R-:W-:Y:S02]  /*2340*/  @P0 R2UR UR8, R2 ;  /* 0x00000000020802ca */ /* 0x000fe400000e0000 */
[----:B------:R-:W-:-:S02]  /*2350*/  PRMT R0, RZ, 0x654, R0 ;  /* 0x00000654ff007816 */ /* 0x000fc40000000000 */
[----:B------:R-:W-:Y:S02]  /*2360*/  @P0 R2UR UR4, R4 ;  /* 0x00000000040402ca */ /* 0x000fe400000e0000 */
[----:B------:R1:W-:Y:S03]  /*2370*/  SYNCS.ARRIVE.TRANS64.RED.A1T0 RZ, [R0+URZ], RZ ;  /* 0x000000ff00ff79a7 */ /* 0x0003e600081004ff */
[----:B------:R-:W-:-:S04]  /*2380*/  @UP1 UMOV UR29, UR7 ;  /* 0x00000007001d1c82 */ /* 0x000fc80008000000 */
[----:B------:R-:W-:-:S04]  /*2390*/  @UP1 UMOV UR37, UR8 ;  /* 0x0000000800251c82 */ /* 0x000fc80008000000 */
[----:B------:R-:W-:Y:S01]  /*23a0*/  @UP1 UMOV UR36, UR4 ;  /* 0x0000000400241c82 */ /* 0x000fe20008000000 */
[----:B------:R-:W-:Y:S05]  /*23b0*/  BRA.U !UP0, `(.L_x_40) ;  /* 0x0000000108d47547 */ /* 0x000fea000b800000 */
[----:B------:R-:W2:Y:S01]  /*23c0*/  LDCU.128 UR12, c[0x0][0xb10] ;  /* 0x00016200ff0c77ac */ /* 0x000ea20008000c00 */
[----:B------:R-:W3:Y:S01]  /*23d0*/  LDCU UR30, c[0x0][0xb20] ;  /* 0x00016400ff1e77ac */ /* 0x000ee20008000800 */
[----:B------:R-:W4:Y:S01]  /*23e0*/  LDCU UR20, c[0x0][0xb0c] ;  /* 0x00016180ff1477ac */ /* 0x000f220008000800 */
[----:B------:R-:W1:Y:S01]  /*23f0*/  LDCU.64 UR10, c[0x0][0xb28] ;  /* 0x00016500ff0a77ac */ /* 0x000e620008000a00 */
[----:B------:R-:W-:Y:S02]  /*2400*/  UISETP.NE.AND UP3, UPT, UR45, 0x1, UPT ;  /* 0x000000012d00788c */ /* 0x000fe4000bf65270 */
[----:B--2---:R-:W-:Y:S02]  /*2410*/  UIMAD.WIDE.U32 UR16, UR38, UR15, URZ ;  /* 0x0000000f261072a5 */ /* 0x004fe4000f8e00ff */
[----:B------:R-:W-:Y:S02]  /*2420*/  UIMAD.WIDE.U32 UR8, UR39, UR12, URZ ;  /* 0x0000000c270872a5 */ /* 0x000fe4000f8e00ff */
[----:B------:R-:W-:-:S02]  /*2430*/  UISETP.NE.AND UP0, UPT, UR14, 0x1, UPT ;  /* 0x000000010e00788c */ /* 0x000fc4000bf05270 */
[----:B------:R-:W-:Y:S01]  /*2440*/  UIMAD.WIDE.U32 UR22, UR29, UR15, URZ ;  /* 0x0000000f1d1672a5 */ /* 0x000fe2000f8e00ff */
[----:B------:R-:W-:Y:S02]  /*2450*/  UMOV UR16, UR17 ;  /* 0x0000001100107c82 */ /* 0x000fe40008000000 */
[----:B------:R-:W-:Y:S01]  /*2460*/  UMOV UR8, UR9 ;  /* 0x0000000900087c82 */ /* 0x000fe20008000000 */
[----:B---3--:R-:W-:Y:S02]  /*2470*/  USHF.R.U32.HI UR16, URZ, UR30, UR16 ;  /* 0x0000001eff107299 */ /* 0x008fe40008011610 */
[----:B----4-:R-:W-:Y:S02]  /*2480*/  UISETP.NE.AND UP2, UPT, UR20, 0x1, UPT ;  /* 0x000000011400788c */ /* 0x010fe4000bf45270 */
[----:B------:R-:W-:Y:S02]  /*2490*/  USHF.R.U32.HI UR8, URZ, UR13, UR8 ;  /* 0x0000000dff087299 */ /* 0x000fe40008011608 */
[----:B------:R-:W-:-:S02]  /*24a0*/  USEL UR7, UR38, UR16, !UP0 ;  /* 0x0000001026077287 */ /* 0x000fc4000c000000 */
[----:B------:R-:W-:Y:S02]  /*24b0*/  USEL UR8, UR39, UR8, !UP2 ;  /* 0x0000000827087287 */ /* 0x000fe4000d000000 */
[----:B-1----:R-:W-:Y:S01]  /*24c0*/  UIMAD.WIDE.U32 UR16, UR7, UR10, URZ ;  /* 0x0000000a071072a5 */ /* 0x002fe2000f8e00ff */
[----:B------:R-:W-:Y:S01]  /*24d0*/  UMOV UR4, UR23 ;  /* 0x0000001700047c82 */ /* 0x000fe20008000000 */
[----:B------:R-:W-:Y:S02]  /*24e0*/  UIMAD.WIDE.U32 UR18, UR37, UR12, URZ ;  /* 0x0000000c251272a5 */ /* 0x000fe4000f8e00ff */
[----:B------:R-:W-:-:S03]  /*24f0*/  UIMAD.WIDE.U32 UR22, UR8, UR10, URZ ;  /* 0x0000000a081672a5 */ /* 0x000fc6000f8e00ff */
[----:B------:R-:W-:Y:S01]  /*2500*/  UMOV UR16, UR17 ;  /* 0x0000001100107c82 */ /* 0x000fe20008000000 */
[----:B------:R-:W-:Y:S02]  /*2510*/  USHF.R.U32.HI UR4, URZ, UR30, UR4 ;  /* 0x0000001eff047299 */ /* 0x000fe40008011604 */
[----:B------:R-:W-:Y:S01]  /*2520*/  @UP3 USHF.R.U32.HI UR7, URZ, UR11, UR16 ;  /* 0x0000000bff073299 */ /* 0x000fe20008011610 */
[----:B------:R-:W-:Y:S01]  /*2530*/  UMOV UR18, UR19 ;  /* 0x0000001300127c82 */ /* 0x000fe20008000000 */
[----:B------:R-:W-:Y:S01]  /*2540*/  UMOV UR22, UR23 ;  /* 0x0000001700167c82 */ /* 0x000fe20008000000 */
[----:B------:R-:W-:Y:S02]  /*2550*/  USHF.R.U32.HI UR13, URZ, UR13, UR18 ;  /* 0x0000000dff0d7299 */ /* 0x000fe40008011612 */
[----:B------:R-:W-:Y:S02]  /*2560*/  USEL UR4, UR29, UR4, !UP0 ;  /* 0x000000041d047287 */ /* 0x000fe4000c000000 */
[----:B------:R-:W-:-:S02]  /*2570*/  @UP3 USHF.R.U32.HI UR8, URZ, UR11, UR22 ;  /* 0x0000000bff083299 */ /* 0x000fc40008011616 */
[----:B------:R-:W-:Y:S02]  /*2580*/  UIMAD UR9, UR45, UR7, URZ ;  /* 0x000000072d0972a4 */ /* 0x000fe4000f8e02ff */
[----:B------:R-:W-:Y:S02]  /*2590*/  USEL UR7, UR37, UR13, !UP2 ;  /* 0x0000000d25077287 */ /* 0x000fe4000d000000 */
[----:B------:R-:W-:Y:S02]  /*25a0*/  UIMAD UR12, UR45, UR8, URZ ;  /* 0x000000082d0c72a4 */ /* 0x000fe4000f8e02ff */
[----:B------:R-:W-:Y:S02]  /*25b0*/  UISETP.GE.AND UP0, UPT, UR4, UR9, UPT ;  /* 0x000000090400728c */ /* 0x000fe4000bf06270 */
[----:B------:R-:W-:Y:S02]  /*25c0*/  UIMAD.WIDE.U32 UR16, UR4, UR10, URZ ;  /* 0x0000000a041072a5 */ /* 0x000fe4000f8e00ff */
[----:B------:R-:W-:-:S02]  /*25d0*/  UISETP.GE.OR UP0, UPT, UR7, UR12, UP0 ;  /* 0x0000000c0700728c */ /* 0x000fc40008706670 */
        /* <DEDUP_REMOVED lines=19> */
.L_x_40:
[----:B------:R-:W2:Y:S02]  /*2710*/  LDCU UR4, c[0x0][0xb30] ;  /* 0x00016600ff0477ac */ /* 0x000ea40008000800 */
[----:B--2---:R-:W-:-:S09]  /*2720*/  UISETP.NE.AND UP0, UPT, UR4, 0x1, UPT ;  /* 0x000000010400788c */ /* 0x004fd2000bf05270 */
[----:B------:R-:W-:Y:S05]  /*2730*/  BRA.U UP0, `(.L_x_41) ;  /* 0x0000000100447547 */ /* 0x000fea000b800000 */
[----:B------:R-:W2:Y:S01]  /*2740*/  LDCU.128 UR12, c[0x0][0xb10] ;  /* 0x00016200ff0c77ac */ /* 0x000ea20008000c00 */
[----:B------:R-:W3:Y:S01]  /*2750*/  LDCU UR16, c[0x0][0xb0c] ;  /* 0x00016180ff1077ac */ /* 0x000ee20008000800 */
[----:B------:R-:W4:Y:S01]  /*2760*/  LDCU UR17, c[0x0][0xb20] ;  /* 0x00016400ff1177ac */ /* 0x000f220008000800 */
[----:B--2---:R-:W-:Y:S02]  /*2770*/  UIMAD.WIDE.U32 UR10, UR37, UR12, URZ ;  /* 0x0000000c250a72a5 */ /* 0x004fe4000f8e00ff */
[----:B------:R-:W-:Y:S02]  /*2780*/  UIMAD.WIDE.U32 UR8, UR29, UR15, URZ ;  /* 0x0000000f1d0872a5 */ /* 0x000fe4000f8e00ff */
[----:B---3--:R-:W-:Y:S02]  /*2790*/  UISETP.NE.AND UP2, UPT, UR16, 0x1, UPT ;  /* 0x000000011000788c */ /* 0x008fe4000bf45270 */
[----:B------:R-:W-:Y:S01]  /*27a0*/  UISETP.NE.AND UP0, UPT, UR14, 0x1, UPT ;  /* 0x000000010e00788c */ /* 0x000fe2000bf05270 */
[----:B------:R-:W-:-:S02]  /*27b0*/  UMOV UR7, UR11 ;  /* 0x0000000b00077c82 */ /* 0x000fc40008000000 */
[----:B------:R-:W-:Y:S01]  /*27c0*/  UMOV UR4, UR9 ;  /* 0x0000000900047c82 */ /* 0x000fe20008000000 */
[----:B------:R-:W-:Y:S02]  /*27d0*/  USHF.R.U32.HI UR7, URZ, UR13, UR7 ;  /* 0x0000000dff077299 */ /* 0x000fe40008011607 */
[----:B----4-:R-:W-:Y:S02]  /*27e0*/  USHF.R.U32.HI UR4, URZ, UR17, UR4 ;  /* 0x00000011ff047299 */ /* 0x010fe40008011604 */
[----:B------:R-:W-:Y:S02]  /*27f0*/  USEL UR7, UR37, UR7, !UP2 ;  /* 0x0000000725077287 */ /* 0x000fe4000d000000 */
[----:B------:R-:W-:-:S04]  /*2800*/  USEL UR4, UR29, UR4, !UP0 ;  /* 0x000000041d047287 */ /* 0x000fc8000c000000 */
[----:B------:R-:W-:Y:S02]  /*2810*/  UIADD3 UR8, UPT, UPT, UR7, -UR4, URZ ;  /* 0x8000000407087290 */ /* 0x000fe4000fffe0ff */
[----:B------:R-:W-:Y:S02]  /*2820*/  UIADD3 UR4, UPT, UPT, -UR7, UR4, URZ ;  /* 0x0000000407047290 */ /* 0x000fe4000fffe1ff */
[----:B------:R-:W-:Y:S02]  /*2830*/  UIMAD UR29, UR8, UR14, UR29 ;  /* 0x0000000e081d72a4 */ /* 0x000fe4000f8e021d */
[----:B------:R-:W-:-:S12]  /*2840*/  UIMAD UR37, UR4, UR16, UR37 ;  /* 0x00000010042572a4 */ /* 0x000fd8000f8e0225 */
.L_x_41:
[----:B------:R-:W-:Y:S01]  /*2850*/  VIADD R11, R11, 0x1 ;  /* 0x000000010b0b7836 */ /* 0x000fe20000000000 */
[----:B------:R-:W-:Y:S01]  /*2860*/  R2UR UR4, R78 ;  /* 0x000000004e0472ca */ /* 0x000fe200000e0000 */
[----:B------:R-:W-:Y:S01]  /*2870*/  UIADD3 UR30, UPT, UPT, UR29, UR63, URZ ;  /* 0x0000003f1d1e7290 */ /* 0x000fe2000fffe0ff */
[----:B------:R-:W-:Y:S02]  /*2880*/  PLOP3.LUT P1, PT, PT, PT, PT, 0x80, 0x8 ;  /* 0x000000000008781c */ /* 0x000fe40003f2f070 */
[----:B------:R-:W-:-:S04]  /*2890*/  ISETP.NE.AND P0, PT, R11, 0x2, PT ;  /* 0x000000020b00780c */ /* 0x000fc80003f05270 */
[----:B-1----:R-:W-:Y:S02]  /*28a0*/  SEL R0, RZ, 0x1, P0 ;  /* 0x00000001ff007807 */ /* 0x002fe40000000000 */
[----:B------:R-:W-:Y:S02]  /*28b0*/  SEL R11, R11, RZ, P0 ;  /* 0x000000ff0b0b7207 */ /* 0x000fe40000000000 */
[----:B------:R-:W-:Y:S01]  /*28c0*/  LOP3.LUT R10, R10, R0, RZ, 0x3c, !PT ;  /* 0x000000000a0a7212 */ /* 0x000fe200078e3cff */
[----:B------:R-:W-:Y:S01]  /*28d0*/  UIADD3 UR20, UPT, UPT, UR37, UR4, URZ ;  /* 0x0000000425147290 */ /* 0x000fe2000fffe0ff */
[----:B------:R-:W-:Y:S11]  /*28e0*/  BRA.U UP1, `(.L_x_42) ;  /* 0xfffffff101287547 */ /* 0x000ff6000b83ffff */
[----:B------:R-:W-:Y:S01]  /*28f0*/  UIADD3 UR6, UPT, UPT, UR6, 0x18, URZ ;  /* 0x0000001806067890 */ /* 0x000fe2000fffe0ff */
[----:B------:R-:W-:-:S03]  /*2900*/  SHF.L.U32 R2, R12, 0x1f, RZ ;  /* 0x0000001f0c027819 */ /* 0x000fc600000006ff */
[----:B------:R-:W-:-:S09]  /*2910*/  ULEA UR4, UR5, UR6, 0x3 ;  /* 0x0000000605047291 */ /* 0x000fd2000f8e18ff */
[----:B------:R-:W1:Y:S02]  /*2920*/  SYNCS.PHASECHK.TRANS64.TRYWAIT P0, [UR4], R2 ;  /* 0x00000002ff0075a7 */ /* 0x000e640008001104 */
[----:B-1----:R-:W-:Y:S05]  /*2930*/  @!P0 BRA `(.L_x_43) ;  /* 0x0000007400848947 */ /* 0x002fea0003800000 */
.L_x_147:
[----:B------:R-:W-:-:S04]  /*2940*/  UIADD3 UR4, UPT, UPT, UR5, 0x1, URZ ;  /* 0x0000000105047890 */ /* 0x000fc8000fffe0ff */
[----:B------:R-:W-:-:S04]  /*2950*/  UISETP.NE.AND UP0, UPT, UR4, 0x3, UPT ;  /* 0x000000030400788c */ /* 0x000fc8000bf05270 */
[----:B------:R-:W-:Y:S02]  /*2960*/  USEL UR7, URZ, 0x1, UP0 ;  /* 0x00000001ff077887 */ /* 0x000fe40008000000 */
[----:B------:R-:W-:-:S04]  /*2970*/  USEL UR4, UR4, URZ, UP0 ;  /* 0x000000ff04047287 */ /* 0x000fc80008000000 */
[----:B------:R-:W-:Y:S01]  /*2980*/  ULEA UR5, UR4, UR6, 0x3 ;  /* 0x0000000604057291 */ /* 0x000fe2000f8e18ff */
[----:B------:R-:W-:-:S04]  /*2990*/  LOP3.LUT R12, R12, UR7, RZ, 0x3c, !PT ;  /* 0x000000070c0c7c12 */ /* 0x000fc8000f8e3cff */
[----:B-1----:R-:W-:-:S04]  /*29a0*/  SHF.L.U32 R2, R12, 0x1f, RZ ;  /* 0x0000001f0c027819 */ /* 0x002fc800000006ff */
[----:B------:R-:W1:Y:S02]  /*29b0*/  SYNCS.PHASECHK.TRANS64.TRYWAIT P0, [UR5], R2 ;  /* 0x00000002ff0075a7 */ /* 0x000e640008001105 */
[----:B-1----:R-:W-:Y:S05]  /*29c0*/  @!P0 BRA `(.L_x_44) ;  /* 0x0000007400788947 */ /* 0x002fea0003800000 */
.L_x_149:
[----:B------:R-:W-:-:S04]  /*29d0*/  UIADD3 UR4, UPT, UPT, UR4, 0x1, URZ ;  /* 0x0000000104047890 */ /* 0x000fc8000fffe0ff */
[----:B------:R-:W-:-:S04]  /*29e0*/  UISETP.NE.AND UP0, UPT, UR4, 0x3, UPT ;  /* 0x000000030400788c */ /* 0x000fc8000bf05270 */
[----:B------:R-:W-:Y:S02]  /*29f0*/  USEL UR5, URZ, 0x1, UP0 ;  /* 0x00000001ff057887 */ /* 0x000fe40008000000 */
[----:B------:R-:W-:-:S04]  /*2a00*/  USEL UR4, UR4, URZ, UP0 ;  /* 0x000000ff04047287 */ /* 0x000fc80008000000 */
[----:B------:R-:W-:Y:S01]  /*2a10*/  ULEA UR4, UR4, UR6, 0x3 ;  /* 0x0000000604047291 */ /* 0x000fe2000f8e18ff */
[----:B-1----:R-:W-:-:S04]  /*2a20*/  LOP3.LUT R2, R12, UR5, RZ, 0x3c, !PT ;  /* 0x000000050c027c12 */ /* 0x002fc8000f8e3cff */
[----:B------:R-:W-:Y:S01]  /*2a30*/  SHF.L.U32 R2, R2, 0x1f, RZ ;  /* 0x0000001f02027819 */ /* 0x000fe200000006ff */
[----:B------:R-:W-:-:S07]  /*2a40*/  IMAD.U32 R0, RZ, RZ, UR4 ;  /* 0x00000004ff007e24 */ /* 0x000fce000f8e00ff */
.L_x_45:
[----:B-1----:R1:W2:Y:S02]  /*2a50*/  SYNCS.PHASECHK.TRANS64.TRYWAIT P0, [R0+URZ], R2 ;  /* 0x00000002000075a7 */ /* 0x0022a400080011ff */
[----:B--2---:R-:W-:Y:S05]  /*2a60*/  @!P0 NANOSLEEP.SYNCS 0x989680 ;  /* 0x009896800000895d */ /* 0x004fea0003900000 */
[----:B------:R-:W2:Y:S02]  /*2a70*/  @!P0 SYNCS.PHASECHK.TRANS64 P0, [R0+URZ], R2 ;  /* 0x00000002000085a7 */ /* 0x000ea400080010ff */
[----:B--2---:R-:W-:Y:S05]  /*2a80*/  @P0 EXIT ;  /* 0x000000000000094d */ /* 0x004fea0003800000 */
[----:B------:R-:W-:Y:S05]  /*2a90*/  BRA `(.L_x_45) ;  /* 0xfffffffc00ec7947 */ /* 0x000fea000383ffff */
.L_x_22:
[----:B------:R-:W-:-:S04]  /*2aa0*/  UISETP.NE.AND UP0, UPT, UR46, URZ, UPT ;  /* 0x000000ff2e00728c */ /* 0x000fc8000bf05270 */
[----:B------:R-:W-:-:S09]  /*2ab0*/  UISETP.NE.OR UP0, UPT, UR18, 0x1, UP0 ;  /* 0x000000011200788c */ /* 0x000fd20008705670 */
[----:B------:R-:W-:Y:S05]  /*2ac0*/  BRA.U UP0, `(.L_x_46) ;  /* 0x0000000500487547 */ /* 0x000fea000b800000 */
[----:B------:R-:W-:Y:S01]  /*2ad0*/  ISETP.GE.U32.AND P2, PT, R0, 0x4, PT ;  /* 0x000000040000780c */ /* 0x000fe20003f46070 */
[----:B------:R-:W-:Y:S01]  /*2ae0*/  IMAD.MOV.U32 R12, RZ, RZ, 0x1 ;  /* 0x00000001ff0c7424 */ /* 0x000fe200078e00ff */
[----:B------:R-:W-:Y:S02]  /*2af0*/  CS2R R10, SRZ ;  /* 0x00000000000a7805 */ /* 0x000fe4000001ff00 */
[----:B------:R-:W-:Y:S01]  /*2b00*/  CS2R R8, SRZ ;  /* 0x0000000000087805 */ /* 0x000fe2000001ff00 */
[----:B------:R-:W-:Y:S01]  /*2b10*/  UMOV UR6, 0x400 ;  /* 0x0000040000067882 */ /* 0x000fe20000000000 */
[----:B------:R-:W-:Y:S01]  /*2b20*/  UMOV UR5, URZ ;  /* 0x000000ff00057c82 */ /* 0x000fe20008000000 */
[----:B------:R-:W-:-:S12]  /*2b30*/  ULEA UR6, UR46, UR6, 0x18 ;  /* 0x000000062e067291 */ /* 0x000fd8000f8ec0ff */
.L_x_50:
[----:B------:R-:W-:Y:S02]  /*2b40*/  LEA R2, R8, UR6, 0x3 ;  /* 0x0000000608027c11 */ /* 0x000fe4000f8e18ff */
[----:B------:R-:W-:-:S03]  /*2b50*/  SHF.L.U32 R4, R9, 0x1f, RZ ;  /* 0x0000001f09047819 */ /* 0x000fc600000006ff */
[----:B------:R-:W-:Y:S01]  /*2b60*/  VIADD R5, R2, 0xf0 ;  /* 0x000000f002057836 */ /* 0x000fe20000000000 */
[----:B------:R-:W1:Y:S02]  /*2b70*/  SYNCS.PHASECHK.TRANS64.TRYWAIT P0, [R2+URZ+0xe0], R4 ;  /* 0x0000e004020075a7 */ /* 0x000e6400080011ff */
[----:B-1----:R-:W-:Y:S05]  /*2b80*/  @!P0 BRA `(.L_x_47) ;  /* 0x0000007400208947 */ /* 0x002fea0003800000 */
.L_x_150:
[----:B------:R-:W-:Y:S01]  /*2b90*/  ULEA UR4, UR5, UR6, 0x3 ;  /* 0x0000000605047291 */ /* 0x000fe2000f8e18ff */
[----:B-1----:R-:W-:Y:S01]  /*2ba0*/  PRMT R2, RZ, 0x654, R5 ;  /* 0x00000654ff027816 */ /* 0x002fe20000000005 */
[----:B------:R-:W-:Y:S01]  /*2bb0*/  @!P2 IMAD.MOV.U32 R4, RZ, RZ, 0x10 ;  /* 0x00000010ff04a424 */ /* 0x000fe200078e00ff */
[----:B------:R-:W-:Y:S01]  /*2bc0*/  SHF.L.U32 R5, R12, 0x1f, RZ ;  /* 0x0000001f0c057819 */ /* 0x000fe200000006ff */
[----:B------:R-:W-:Y:S01]  /*2bd0*/  UIADD3 UR7, UPT, UPT, UR4, 0x80, URZ ;  /* 0x0000008004077890 */ /* 0x000fe2000fffe0ff */
[----:B------:R1:W-:Y:S05]  /*2be0*/  SYNCS.ARRIVE.TRANS64.RED.A1T0 RZ, [R2+URZ], RZ ;  /* 0x000000ff02ff79a7 */ /* 0x0003ea00081004ff */
[----:B------:R-:W-:Y:S01]  /*2bf0*/  IMAD.U32 R6, RZ, RZ, UR7 ;  /* 0x00000007ff067e24 */ /* 0x000fe2000f8e00ff */
[----:B------:R-:W2:Y:S04]  /*2c00*/  SYNCS.PHASECHK.TRANS64.TRYWAIT P0, [UR4+0x90], R5 ;  /* 0x00009005ff0075a7 */ /* 0x000ea80008001104 */
[----:B------:R-:W-:Y:S01]  /*2c10*/  PRMT R6, R0, 0x654, R6 ;  /* 0x0000065400067816 */ /* 0x000fe20000000006 */
[----:B-12---:R-:W-:Y:S06]  /*2c20*/  @!P0 BRA `(.L_x_48) ;  /* 0x00000074000c8947 */ /* 0x006fec0003800000 */
.L_x_152:
[----:B------:R-:W-:Y:S01]  /*2c30*/  ULEA UR8, UR5, UR6, 0x4 ;  /* 0x0000000605087291 */ /* 0x000fe2000f8e20ff */
[----:B------:R-:W-:Y:S01]  /*2c40*/  SEL R3, R6, R3, !P2 ;  /* 0x0000000306037207 */ /* 0x000fe20005000000 */
[----:B------:R-:W-:Y:S01]  /*2c50*/  UIADD3 UR9, UPT, UPT, UR4, 0x80, URZ ;  /* 0x0000008004097890 */ /* 0x000fe2000fffe0ff */
[----:B-1----:R-:W-:Y:S01]  /*2c60*/  LEA R2, R11, UR6, 0x3 ;  /* 0x000000060b027c11 */ /* 0x002fe2000f8e18ff */
[----:B------:R-:W-:Y:S01]  /*2c70*/  UIADD3 UR8, UPT, UPT, UR8, 0x110, URZ ;  /* 0x0000011008087890 */ /* 0x000fe2000fffe0ff */
[----:B------:R1:W-:Y:S01]  /*2c80*/  @!P2 SYNCS.ARRIVE.TRANS64.RED RZ, [R3+URZ], R4 ;  /* 0x0000000403ffa9a7 */ /* 0x0003e200080004ff */
[----:B------:R-:W-:Y:S01]  /*2c90*/  UIADD3 UR4, UPT, UPT, UR5, 0x1, URZ ;  /* 0x0000000105047890 */ /* 0x000fe2000fffe0ff */
[----:B------:R-:W-:-:S03]  /*2ca0*/  VIADD R8, R8, 0x1 ;  /* 0x0000000108087836 */ /* 0x000fc60000000000 */
[----:B------:R-:W-:Y:S02]  /*2cb0*/  UISETP.NE.AND UP0, UPT, UR4, 0x2, UPT ;  /* 0x000000020400788c */ /* 0x000fe4000bf05270 */
[----:B------:R-:W-:Y:S01]  /*2cc0*/  ISETP.NE.AND P0, PT, R8, 0x2, PT ;  /* 0x000000020800780c */ /* 0x000fe20003f05270 */
[----:B------:R-:W-:Y:S06]  /*2cd0*/  UGETNEXTWORKID.BROADCAST [UR8], [UR9] ;  /* 0x00000000080073ca */ /* 0x000fec0008000100 */
[----:B------:R-:W-:Y:S02]  /*2ce0*/  USEL UR7, URZ, 0x1, UP0 ;  /* 0x00000001ff077887 */ /* 0x000fe40008000000 */
[----:B------:R-:W-:-:S04]  /*2cf0*/  USEL UR5, UR4, URZ, UP0 ;  /* 0x000000ff04057287 */ /* 0x000fc80008000000 */
[----:B------:R-:W-:Y:S02]  /*2d00*/  LOP3.LUT R12, R12, UR7, RZ, 0x3c, !PT ;  /* 0x000000070c0c7c12 */ /* 0x000fe4000f8e3cff */
[----:B-1----:R-:W-:-:S04]  /*2d10*/  SHF.L.U32 R4, R10, 0x1f, RZ ;  /* 0x0000001f0a047819 */ /* 0x002fc800000006ff */
[----:B------:R-:W1:Y:S02]  /*2d20*/  SYNCS.PHASECHK.TRANS64.TRYWAIT P1, [R2+URZ+0x80], R4 ;  /* 0x00008004020075a7 */ /* 0x000e6400080211ff */
[----:B-1----:R-:W-:Y:S05]  /*2d30*/  @!P1 BRA `(.L_x_49) ;  /* 0x0000007000e09947 */ /* 0x002fea0003800000 */
.L_x_153:
[C---:B-1----:R-:W-:Y:S01]  /*2d40*/  LEA R4, R11.reuse, UR6, 0x4 ;  /* 0x000000060b047c11 */ /* 0x042fe2000f8e20ff */
[----:B------:R-:W-:Y:S01]  /*2d50*/  VIADD R2, R2, 0x90 ;  /* 0x0000009002027836 */ /* 0x000fe20000000000 */
[----:B------:R-:W-:Y:S01]  /*2d60*/  SEL R8, R8, RZ, P0 ;  /* 0x000000ff08087207 */ /* 0x000fe20000000000 */
[----:B------:R-:W-:-:S03]  /*2d70*/  VIADD R11, R11, 0x1 ;  /* 0x000000010b0b7836 */ /* 0x000fc60000000000 */
[----:B------:R-:W1:Y:S01]  /*2d80*/  LDS.128 R4, [R4+0x110] ;  /* 0x0001100004047984 */ /* 0x000e620000000c00 */
[----:B------:R-:W-:Y:S02]  /*2d90*/  PRMT R2, RZ, 0x654, R2 ;  /* 0x00000654ff027816 */ /* 0x000fe40000000002 */
[C---:B------:R-:W-:Y:S01]  /*2da0*/  ISETP.NE.AND P1, PT, R11.reuse, 0x2, PT ;  /* 0x000000020b00780c */ /* 0x040fe20003f25270 */
[----:B------:R-:W-:Y:S01]  /*2db0*/  @!PT LDS RZ, [RZ] ;  /* 0x00000000fffff984 */ /* 0x000fe20000000800 */
[----:B------:R-:W-:Y:S01]  /*2dc0*/  @!PT LDS RZ, [RZ] ;  /* 0x00000000fffff984 */ /* 0x000fe20000000800 */
[----:B------:R-:W-:Y:S01]  /*2dd0*/  @!PT LDS RZ, [RZ] ;  /* 0x00000000fffff984 */ /* 0x000fe20000000800 */
[----:B------:R-:W-:Y:S01]  /*2de0*/  @!PT LDS RZ, [RZ] ;  /* 0x00000000fffff984 */ /* 0x000fe20000000800 */
[----:B------:R2:W-:Y:S06]  /*2df0*/  MEMBAR.ALL.CTA ;  /* 0x0000000000007992 */ /* 0x0005ec0000008000 */
[----:B--2---:R-:W2:Y:S01]  /*2e00*/  FENCE.VIEW.ASYNC.S ;  /* 0x00000000000073c6 */ /* 0x004ea20000000000 */
[----:B------:R-:W-:Y:S01]  /*2e10*/  SEL R11, R11, RZ, P1 ;  /* 0x000000ff0b0b7207 */ /* 0x000fe20000800000 */
[----:B--2---:R2:W-:Y:S01]  /*2e20*/  SYNCS.ARRIVE.TRANS64.RED.A1T0 RZ, [R2+URZ], RZ ;  /* 0x000000ff02ff79a7 */ /* 0x0045e200081004ff */
[----:B-1----:R-:W-:-:S02]  /*2e30*/  LOP3.LUT P3, RZ, R6, 0x1, RZ, 0xc0, !PT ;  /* 0x0000000106ff7812 */ /* 0x002fc4000786c0ff */
[----:B------:R-:W-:-:S04]  /*2e40*/  SEL R4, RZ, 0x1, P1 ;  /* 0x00000001ff047807 */ /* 0x000fc80000800000 */
[----:B------:R-:W-:Y:S02]  /*2e50*/  LOP3.LUT R10, R10, R4, RZ, 0x3c, !PT ;  /* 0x000000040a0a7212 */ /* 0x000fe400078e3cff */
[----:B--2---:R-:W-:-:S04]  /*2e60*/  SEL R2, RZ, 0x1, P0 ;  /* 0x00000001ff027807 */ /* 0x004fc80000000000 */
[----:B------:R-:W-:Y:S01]  /*2e70*/  LOP3.LUT R9, R9, R2, RZ, 0x3c, !PT ;  /* 0x0000000209097212 */ /* 0x000fe200078e3cff */
[----:B------:R-:W-:Y:S06]  /*2e80*/  @P3 BRA `(.L_x_50) ;  /* 0xfffffffc002c3947 */ /* 0x000fec000383ffff */
[----:B------:R-:W-:Y:S01]  /*2e90*/  ULEA UR4, UR5, UR6, 0x3 ;  /* 0x0000000605047291 */ /* 0x000fe2000f8e18ff */
[----:B------:R-:W-:-:S08]  /*2ea0*/  SHF.L.U32 R2, R12, 0x1f, RZ ;  /* 0x0000001f0c027819 */ /* 0x000fd000000006ff */
[----:B------:R-:W1:Y:S02]  /*2eb0*/  SYNCS.PHASECHK.TRANS64 P0, [UR4+0x90], R2 ;  /* 0x00009002ff0075a7 */ /* 0x000e640008001004 */
[----:B-1----:R-:W-:Y:S05]  /*2ec0*/  @P0 BRA `(.L_x_51) ;  /* 0x0000000000080947 */ /* 0x002fea0003800000 */
[----:B------:R-:W1:Y:S02]  /*2ed0*/  SYNCS.PHASECHK.TRANS64.TRYWAIT P0, [UR4+0x90], R2 ;  /* 0x00009002ff0075a7 */ /* 0x000e640008001104 */
[----:B-1----:R-:W-:Y:S05]  /*2ee0*/  @!P0 BRA `(.L_x_52) ;  /* 0x0000007000888947 */ /* 0x002fea0003800000 */
.L_x_51:
[----:B------:R-:W-:-:S04]  /*2ef0*/  UIADD3 UR7, UPT, UPT, UR5, 0x1, URZ ;  /* 0x0000000105077890 */ /* 0x000fc8000fffe0ff */
[----:B------:R-:W-:-:S04]  /*2f00*/  UISETP.NE.AND UP0, UPT, UR7, 0x2, UPT ;  /* 0x000000020700788c */ /* 0x000fc8000bf05270 */
[----:B------:R-:W-:Y:S02]  /*2f10*/  USEL UR8, URZ, 0x1, UP0 ;  /* 0x00000001ff087887 */ /* 0x000fe40008000000 */
[----:B------:R-:W-:-:S04]  /*2f20*/  USEL UR7, UR7, URZ, UP0 ;  /* 0x000000ff07077287 */ /* 0x000fc80008000000 */
[----:B------:R-:W-:Y:S01]  /*2f30*/  ULEA UR7, UR7, UR6, 0x3 ;  /* 0x0000000607077291 */ /* 0x000fe2000f8e18ff */
[----:B-1----:R-:W-:-:S04]  /*2f40*/  LOP3.LUT R2, R12, UR8, RZ, 0x3c, !PT ;  /* 0x000000080c027c12 */ /* 0x002fc8000f8e3cff */
[----:B------:R-:W-:-:S04]  /*2f50*/  SHF.L.U32 R0, R2, 0x1f, RZ ;  /* 0x0000001f02007819 */ /* 0x000fc800000006ff */
[----:B------:R-:W1:Y:S02]  /*2f60*/  SYNCS.PHASECHK.TRANS64 P0, [UR7+0x90], R0 ;  /* 0x00009000ff0075a7 */ /* 0x000e640008001007 */
[----:B-1----:R-:W-:Y:S05]  /*2f70*/  @P0 EXIT ;  /* 0x000000000000094d */ /* 0x002fea0003800000 */
[----:B------:R-:W-:Y:S02]  /*2f80*/  SHF.L.U32 R2, R2, 0x1f, RZ ;  /* 0x0000001f02027819 */ /* 0x000fe400000006ff */
[----:B------:R-:W-:-:S07]  /*2f90*/  MOV R0, UR7 ;  /* 0x0000000700007c02 */ /* 0x000fce0008000f00 */
.L_x_53:
[----:B-1----:R1:W2:Y:S02]  /*2fa0*/  SYNCS.PHASECHK.TRANS64.TRYWAIT P0, [R0+URZ+0x90], R2 ;  /* 0x00009002000075a7 */ /* 0x0022a400080011ff */
[----:B--2---:R-:W-:Y:S05]  /*2fb0*/  @!P0 NANOSLEEP.SYNCS 0x989680 ;  /* 0x009896800000895d */ /* 0x004fea0003900000 */
[----:B------:R-:W2:Y:S02]  /*2fc0*/  @!P0 SYNCS.PHASECHK.TRANS64 P0, [R0+URZ+0x90], R2 ;  /* 0x00009002000085a7 */ /* 0x000ea400080010ff */
[----:B--2---:R-:W-:Y:S05]  /*2fd0*/  @P0 EXIT ;  /* 0x000000000000094d */ /* 0x004fea0003800000 */
[----:B------:R-:W-:Y:S05]  /*2fe0*/  BRA `(.L_x_53) ;  /* 0xfffffffc00ec7947 */ /* 0x000fea000383ffff */
.L_x_46:
[----:B------:R-:W-:Y:S05]  /*2ff0*/  BRA.U UP4, `(.L_x_54) ;  /* 0x0000001104a07547 */ /* 0x000fea000b800000 */
[----:B------:R-:W-:Y:S01]  /*3000*/  UMOV UR4, 0x40 ;  /* 0x0000004000047882 */ /* 0x000fe20000000000 */
[----:B------:R-:W-:Y:S01]  /*3010*/  NOP ;  /* 0x0000000000007918 */ /* 0x000fe20000000000 */
[----:B------:R-:W-:Y:S01]  /*3020*/  ULEA UR5, UR46, UR4, 0x18 ;  /* 0x000000042e057291 */ /* 0x000fe2000f8ec0ff */
[----:B------:R-:W-:Y:S02]  /*3030*/  UMOV UR6, 0x400 ;  /* 0x0000040000067882 */ /* 0x000fe40000000000 */
[----:B------:R-:W-:-:S06]  /*3040*/  ULEA UR6, UR46, UR6, 0x18 ;  /* 0x000000062e067291 */ /* 0x000fcc000f8ec0ff */
[----:B------:R-:W1:Y:S02]  /*3050*/  LDS.U8 R0, [UR5+0x1c] ;  /* 0x00001c05ff007984 */ /* 0x000e640008000000 */
[----:B-1----:R-:W-:-:S13]  /*3060*/  ISETP.NE.AND P0, PT, R0, RZ, PT ;  /* 0x000000ff0000720c */ /* 0x002fda0003f05270 */
[----:B------:R-:W-:Y:S05]  /*3070*/  @P0 BRA `(.L_x_55) ;  /* 0x0000000400080947 */ /* 0x000fea0003800000 */
[----:B------:R-:W-:Y:S02]  /*3080*/  UISETP.NE.U32.AND UP1, UPT, UR33, 0x1, UPT ;  /* 0x000000012100788c */ /* 0x000fe4000bf25070 */
[----:B------:R-:W-:-:S07]  /*3090*/  UIADD3 UR7, UPT, UPT, UR5, 0x8, URZ ;  /* 0x0000000805077890 */ /* 0x000fce000fffe0ff */
[----:B------:R-:W-:Y:S05]  /*30a0*/  BRA.U !UP1, `(.L_x_56) ;  /* 0x00000001099c7547 */ /* 0x000fea000b800000 */
[----:B------:R-:W-:Y:S01]  /*30b0*/  ELECT P0, URZ, PT ;  /* 0x0000000000ff782f */ /* 0x000fe20003800000 */
[----:B------:R-:W-:-:S12]  /*30c0*/  BSSY B0, `(.L_x_56) ;  /* 0x0000025000007945 */ /* 0x000fd80003800000 */
[----:B------:R-:W-:Y:S05]  /*30d0*/  @!P0 BRA `(.L_x_57) ;  /* 0x00000000008c8947 */ /* 0x000fea0003800000 */
[----:B------:R-:W-:-:S05]  /*30e0*/  UMOV UR4, 0x10 ;  /* 0x0000001000047882 */ /* 0x000fca0000000000 */
[----:B------:R-:W-:Y:S04]  /*30f0*/  DEPBAR.LE SB1, 0x36 ;  /* 0x00009d800000791a */ /* 0x000fe80000000000 */
[----:B------:R-:W1:Y:S02]  /*3100*/  UTCATOMSWS.2CTA.FIND_AND_SET.ALIGN UP0, UR4, UR4 ;  /* 0x00000004000475e3 */ /* 0x000e640008200800 */
[----:B-1----:R-:W-:Y:S01]  /*3110*/  MOV R10, UR4 ;  /* 0x00000004000a7c02 */ /* 0x002fe20008000f00 */
[----:B------:R-:W-:Y:S06]  /*3120*/  BRA.U UP0, `(.L_x_58) ;  /* 0x0000000100187547 */ /* 0x000fec000b800000 */
.L_x_59:
[----:B------:R-:W-:Y:S05]  /*3130*/  NANOSLEEP 0x64 ;  /* 0x000000640000795d */ /* 0x000fea0003800000 */
[----:B------:R-:W-:-:S05]  /*3140*/  UMOV UR4, 0x10 ;  /* 0x0000001000047882 */ /* 0x000fca0000000000 */
[----:B------:R-:W-:Y:S04]  /*3150*/  DEPBAR.LE SB1, 0x36 ;  /* 0x00009d800000791a */ /* 0x000fe80000000000 */
[----:B------:R-:W1:Y:S02]  /*3160*/  UTCATOMSWS.2CTA.FIND_AND_SET.ALIGN UP0, UR4, UR4 ;  /* 0x00000004000475e3 */ /* 0x000e640008200800 */
[----:B-1----:R-:W-:Y:S01]  /*3170*/  MOV R10, UR4 ;  /* 0x00000004000a7c02 */ /* 0x002fe20008000f00 */
[----:B------:R-:W-:Y:S05]  /*3180*/  BRA.U !UP0, `(.L_x_59) ;  /* 0xfffffffd08e87547 */ /* 0x000fea000b83ffff */
.L_x_58:
[----:B------:R-:W1:Y:S01]  /*3190*/  LDS R6, [UR5+0x10] ;  /* 0x00001005ff067984 */ /* 0x000e620008000800 */
[----:B------:R-:W-:Y:S01]  /*31a0*/  IMAD.U32 R0, RZ, RZ, UR6 ;  /* 0x00000006ff007e24 */ /* 0x000fe2000f8e00ff */
[----:B------:R-:W-:-:S03]  /*31b0*/  MOV R4, UR34 ;  /* 0x0000002200047c02 */ /* 0x000fc60008000f00 */
[----:B------:R-:W-:Y:S01]  /*31c0*/  VIADD R0, R0, 0x130 ;  /* 0x0000013000007836 */ /* 0x000fe20000000000 */
[----:B-1----:R-:W-:-:S04]  /*31d0*/  SHF.L.U32 R6, R6, 0x1f, RZ ;  /* 0x0000001f06067819 */ /* 0x002fc800000006ff */
[----:B------:R-:W1:Y:S02]  /*31e0*/  SYNCS.PHASECHK.TRANS64.TRYWAIT P0, [UR5+0x8], R6 ;  /* 0x00000806ff0075a7 */ /* 0x000e640008001105 */
[----:B-1----:R-:W-:Y:S05]  /*31f0*/  @P0 BRA `(.L_x_60) ;  /* 0x0000000000080947 */ /* 0x002fea0003800000 */
[----:B------:R-:W1:Y:S02]  /*3200*/  SYNCS.PHASECHK.TRANS64.TRYWAIT P0, [UR5+0x8], R6 ;  /* 0x00000806ff0075a7 */ /* 0x000e640008001105 */
[----:B-1----:R-:W-:Y:S05]  /*3210*/  @!P0 BRA `(.L_x_61) ;  /* 0x0000006c00d48947 */ /* 0x002fea0003800000 */
.L_x_60:
[----:B------:R-:W-:Y:S01]  /*3220*/  PRMT R4, R4, 0x654, R0 ;  /* 0x0000065404047816 */ /* 0x000fe20000000000 */
[----:B------:R-:W-:Y:S01]  /*3230*/  HFMA2 R0, -RZ, RZ, 0, 5.9604644775390625e-08 ;  /* 0x00000001ff007431 */ /* 0x000fe200000001ff */
[----:B------:R-:W-:Y:S01]  /*3240*/  UPRMT UR4, UR34, 0x654, UR7 ;  /* 0x0000065422047896 */ /* 0x000fe20008000007 */
[----:B------:R-:W-:Y:S02]  /*3250*/  IMAD.MOV.U32 R8, RZ, RZ, 0xffff ;  /* 0x0000ffffff087424 */ /* 0x000fe400078e00ff */
[----:B-1----:R-:W-:Y:S02]  /*3260*/  IMAD.MOV.U32 R6, RZ, RZ, 0x4 ;  /* 0x00000004ff067424 */ /* 0x002fe400078e00ff */
[----:B------:R-:W-:Y:S01]  /*3270*/  IMAD.SHL.U32 R9, R10, 0x20, RZ ;  /* 0x000000200a097824 */ /* 0x000fe200078e00ff */
[----:B------:R-:W-:Y:S02]  /*3280*/  MOV R5, UR4 ;  /* 0x0000000400057c02 */ /* 0x000fe40008000f00 */
[-C--:B------:R-:W-:Y:S01]  /*3290*/  SHF.L.U32 R8, R8, R10.reuse, RZ ;  /* 0x0000000a08087219 */ /* 0x080fe200000006ff */
[----:B------:R1:W-:Y:S01]  /*32a0*/  SYNCS.ARRIVE.TRANS64.RED RZ, [UR4], R6 ;  /* 0x00000006ffff79a7 */ /* 0x0003e20008000404 */
[----:B------:R-:W-:Y:S01]  /*32b0*/  SHF.L.U32 R7, R0, R10, RZ ;  /* 0x0000000a00077219 */ /* 0x000fe200000006ff */
[----:B------:R1:W-:Y:S04]  /*32c0*/  STS [UR6+0x130], R9 ;  /* 0x00013009ff007988 */ /* 0x0003e80008000806 */
[----:B------:R1:W-:Y:S04]  /*32d0*/  STAS [R4.64], R10 ;  /* 0x0000000a04007dbd */ /* 0x0003e8000c0008ff */
[----:B------:R1:W-:Y:S04]  /*32e0*/  ATOMS.OR RZ, [UR5+0x14], R8 ;  /* 0x00001408ffff798c */ /* 0x0003e8000b000005 */
[----:B------:R1:W-:Y:S04]  /*32f0*/  ATOMS.OR RZ, [UR5+0x18], R7 ;  /* 0x00001807ffff798c */ /* 0x0003e8000b000005 */
[----:B------:R1:W-:Y:S02]  /*3300*/  ATOMS.XOR RZ, [UR5+0x10], R0 ;  /* 0x00001000ffff798c */ /* 0x0003e4000b800005 */
.L_x_57:
[----:B------:R-:W-:Y:S05]  /*3310*/  BSYNC B0 ;  /* 0x0000000000007941 */ /* 0x000fea0003800000 */
.L_x_56:
[----:B------:R-:W-:Y:S05]  /*3320*/  BRA.U UP1, `(.L_x_62) ;  /* 0x00000001016c7547 */ /* 0x000fea000b800000 */
[----:B------:R-:W-:-:S03]  /*3330*/  UMOV UR4, 0xffffffff ;  /* 0xffffffff00047882 */ /* 0x000fc60000000000 */
[----:B------:R-:W-:Y:S05]  /*3340*/  BRA.DIV UR4, `(.L_x_63) ;  /* 0x0000006e04a07947 */ /* 0x000fea000b800000 */
[----:B------:R-:W-:-:S13]  /*3350*/  ELECT P6, URZ, PT ;  /* 0x0000000000ff782f */ /* 0x000fda00038c0000 */
.L_x_157:
[----:B------:R-:W-:Y:S05]  /*3360*/  @!P6 BRA `(.L_x_62) ;  /* 0x00000000005ce947 */ /* 0x000fea0003800000 */
[----:B-1----:R-:W1:Y:S02]  /*3370*/  LDS R4, [UR5+0x10] ;  /* 0x00001005ff047984 */ /* 0x002e640008000800 */
[----:B-1----:R-:W-:-:S04]  /*3380*/  SHF.L.U32 R4, R4, 0x1f, RZ ;  /* 0x0000001f04047819 */ /* 0x002fc800000006ff */
[----:B------:R-:W1:Y:S02]  /*3390*/  SYNCS.PHASECHK.TRANS64.TRYWAIT P0, [UR5+0x8], R4 ;  /* 0x00000804ff0075a7 */ /* 0x000e640008001105 */
[----:B-1----:R-:W-:Y:S05]  /*33a0*/  @P0 BRA `(.L_x_64) ;  /* 0x0000000000080947 */ /* 0x002fea0003800000 */
[----:B------:R-:W1:Y:S02]  /*33b0*/  SYNCS.PHASECHK.TRANS64.TRYWAIT P0, [UR5+0x8], R4 ;  /* 0x00000804ff0075a7 */ /* 0x000e640008001105 */
[----:B-1----:R-:W-:Y:S05]  /*33c0*/  @!P0 BRA `(.L_x_65) ;  /* 0x0000006c00a08947 */ /* 0x002fea0003800000 */
.L_x_64:
[----:B------:R-:W2:Y:S01]  /*33d0*/  LDS R6, [UR6+0x130] ;  /* 0x00013006ff067984 */ /* 0x000ea20008000800 */
[----:B-1----:R-:W-:Y:S02]  /*33e0*/  HFMA2 R0, -RZ, RZ, 0, 5.9604644775390625e-08 ;  /* 0x00000001ff007431 */ /* 0x002fe400000001ff */
[----:B------:R-:W-:Y:S01]  /*33f0*/  IMAD.MOV.U32 R4, RZ, RZ, 0xffff ;  /* 0x0000ffffff047424 */ /* 0x000fe200078e00ff */
[----:B------:R-:W-:Y:S01]  /*3400*/  UPRMT UR4, UR34, 0x654, UR7 ;  /* 0x0000065422047896 */ /* 0x000fe20008000007 */
[----:B--2---:R-:W-:-:S03]  /*3410*/  IMAD.SHL.U32 R5, R6, 0x20, RZ ;  /* 0x0000002006057824 */ /* 0x004fc600078e00ff */
[-C--:B------:R-:W-:Y:S02]  /*3420*/  SHF.L.U32 R4, R4, R6.reuse, RZ ;  /* 0x0000000604047219 */ /* 0x080fe400000006ff */
[----:B------:R-:W-:Y:S01]  /*3430*/  SHF.L.U32 R6, R0, R6, RZ ;  /* 0x0000000600067219 */ /* 0x000fe200000006ff */
[----:B------:R2:W-:Y:S04]  /*3440*/  STS [UR6+0x130], R5 ;  /* 0x00013005ff007988 */ /* 0x0005e80008000806 */
[----:B------:R2:W-:Y:S04]  /*3450*/  ATOMS.OR RZ, [UR5+0x14], R4 ;  /* 0x00001404ffff798c */ /* 0x0005e8000b000005 */
[----:B------:R2:W-:Y:S01]  /*3460*/  ATOMS.OR RZ, [UR5+0x18], R6 ;  /* 0x00001806ffff798c */ /* 0x0005e2000b000005 */
[----:B------:R-:W-:Y:S03]  /*3470*/  SYNCS.ARRIVE.TRANS64.RED.A1T0 RZ, [UR4], RZ ;  /* 0x000000ffffff79a7 */ /* 0x000fe60008100404 */
[----:B------:R2:W-:Y:S01]  /*3480*/  ATOMS.XOR RZ, [UR5+0x10], R0 ;  /* 0x00001000ffff798c */ /* 0x0005e2000b800005 */
[----:B------:R-:W-:Y:S05]  /*3490*/  BRA `(.L_x_62) ;  /* 0x0000000000107947 */ /* 0x000fea0003800000 */
.L_x_55:
[----:B------:R-:W-:Y:S02]  /*34a0*/  MOV R0, 0xffffffff ;  /* 0xffffffff00007802 */ /* 0x000fe40000000f00 */
[----:B------:R-:W-:-:S03]  /*34b0*/  MOV R4, 0x34e0 ;  /* 0x000034e000047802 */ /* 0x000fc60000000f00 */
[----:B------:R1:W-:Y:S04]  /*34c0*/  STS [UR6+0x130], R0 ;  /* 0x00013000ff007988 */ /* 0x0003e80008000806 */
[----:B-1---5:R-:W-:Y:S05]  /*34d0*/  CALL.REL.NOINC `($__internal_1_$__cuda_sm10x_tcgen05_guardrail_trap_phase_invalid_during_alloc) ;  /* 0x0000007400707944 */ /* 0x022fea0003c00000 */
.L_x_62:
[----:B------:R-:W-:Y:S05]  /*34e0*/  WARPSYNC.ALL ;  /* 0x0000000000007948 */ /* 0x000fea0003800000 */
[----:B------:R-:W3:Y:S01]  /*34f0*/  S2UR UR4, SR_CgaCtaId ;  /* 0x00000000000479c3 */ /* 0x000ee20000008800 */
[----:B------:R-:W-:Y:S01]  /*3500*/  UMOV UR17, 0x400 ;  /* 0x0000040000117882 */ /* 0x000fe20000000000 */
[----:B------:R-:W-:-:S06]  /*3510*/  NOP ;  /* 0x0000000000007918 */ /* 0x000fcc0000000000 */
[----:B------:R-:W-:Y:S06]  /*3520*/  BAR.ARV 0x6, 0xa0 ;  /* 0x0182800000007b1d */ /* 0x000fec0000002000 */
[----:B------:R-:W4:Y:S01]  /*3530*/  LDCU UR6, c[0x0][0x38c] ;  /* 0x00007180ff0677ac */ /* 0x000f220008000800 */
[----:B------:R-:W-:Y:S01]  /*3540*/  LOP3.LUT R3, R3, 0xffff, RZ, 0xc0, !PT ;  /* 0x0000ffff03037812 */ /* 0x000fe200078ec0ff */
[----:B-1----:R-:W-:Y:S01]  /*3550*/  IMAD.MOV.U32 R9, RZ, RZ, 0x1 ;  /* 0x00000001ff097424 */ /* 0x002fe200078e00ff */
[----:B------:R-:W-:Y:S01]  /*3560*/  LOP3.LUT R2, R2, 0xffff, RZ, 0xc0, !PT ;  /* 0x0000ffff02027812 */ /* 0x000fe200078ec0ff */
[----:B------:R-:W-:Y:S01]  /*3570*/  IMAD.MOV.U32 R8, RZ, RZ, RZ ;  /* 0x000000ffff087224 */ /* 0x000fe200078e00ff */
[----:B------:R-:W-:Y:S01]  /*3580*/  R2UR UR20, R3 ;  /* 0x00000000031472ca */ /* 0x000fe200000e0000 */
[----:B------:R-:W-:Y:S01]  /*3590*/  UMOV UR24, URZ ;  /* 0x000000ff00187c82 */ /* 0x000fe20008000000 */
[----:B------:R-:W-:-:S02]  /*35a0*/  R2UR UR30, R2 ;  /* 0x00000000021e72ca */ /* 0x000fc400000e0000 */
[----:B------:R-:W-:Y:S01]  /*35b0*/  CS2R R2, SRZ ;  /* 0x0000000000027805 */ /* 0x000fe2000001ff00 */
[----:B------:R-:W-:Y:S01]  /*35c0*/  UMOV UR15, URZ ;  /* 0x000000ff000f7c82 */ /* 0x000fe20008000000 */
[----:B---3--:R-:W-:Y:S01]  /*35d0*/  ULEA UR17, UR4, UR17, 0x18 ;  /* 0x0000001104117291 */ /* 0x008fe2000f8ec0ff */
[----:B------:R-:W-:Y:S01]  /*35e0*/  UMOV UR14, URZ ;  /* 0x000000ff000e7c82 */ /* 0x000fe20008000000 */
[----:B------:R-:W-:Y:S02]  /*35f0*/  UISETP.NE.AND UP3, UPT, UR33, URZ, UPT ;  /* 0x000000ff2100728c */ /* 0x000fe4000bf65270 */
[----:B------:R-:W-:Y:S02]  /*3600*/  UIADD3 UR5, UPT, UPT, UR17, 0x6300, URZ ;  /* 0x0000630011057890 */ /* 0x000fe4000fffe0ff */
[----:B------:R-:W-:-:S03]  /*3610*/  UIADD3 UR4, UPT, UPT, UR17, 0x9300, URZ ;  /* 0x0000930011047890 */ /* 0x000fc6000fffe0ff */
[----:B--2---:R-:W1:Y:S01]  /*3620*/  LDS R0, [UR17+0x130] ;  /* 0x00013011ff007984 */ /* 0x004e620008000800 */
[----:B----4-:R-:W-:Y:S02]  /*3630*/  UIADD3 UR6, UPT, UPT, UR6, 0x3f, URZ ;  /* 0x0000003f06067890 */ /* 0x010fe4000fffe0ff */
[----:B------:R-:W-:Y:S02]  /*3640*/  USHF.R.U32.HI UR5, URZ, 0x4, UR5 ;  /* 0x00000004ff057899 */ /* 0x000fe40008011605 */
[----:B------:R-:W-:Y:S02]  /*3650*/  USHF.R.S32.HI UR25, URZ, 0x1f, UR6 ;  /* 0x0000001fff197899 */ /* 0x000fe40008011406 */
[----:B------:R-:W-:Y:S02]  /*3660*/  USHF.R.U32.HI UR4, URZ, 0x4, UR4 ;  /* 0x00000004ff047899 */ /* 0x000fe40008011604 */
[----:B------:R-:W-:Y:S02]  /*3670*/  ULEA.HI UR25, UR25, UR6, URZ, 0x6 ;  /* 0x0000000619197291 */ /* 0x000fe4000f8f30ff */
[----:B------:R-:W-:-:S02]  /*3680*/  ULOP3.LUT UR5, UR5, 0x3fff, URZ, 0xc0, !UPT ;  /* 0x00003fff05057892 */ /* 0x000fc4000f8ec0ff */
[----:B------:R-:W-:Y:S02]  /*3690*/  USHF.R.S32.HI UR25, URZ, 0x6, UR25 ;  /* 0x00000006ff197899 */ /* 0x000fe40008011419 */
[----:B------:R-:W-:Y:S02]  /*36a0*/  ULOP3.LUT UR22, UR4, 0x3fff, URZ, 0xc0, !UPT ;  /* 0x00003fff04167892 */ /* 0x000fe4000f8ec0ff */
[----:B------:R-:W-:Y:S02]  /*36b0*/  UISETP.LT.AND UP0, UPT, UR25, 0x1, UPT ;  /* 0x000000011900788c */ /* 0x000fe4000bf01270 */
[----:B------:R-:W-:Y:S02]  /*36c0*/  ULOP3.LUT UR21, UR5, 0x10000, URZ, 0xfc, !UPT ;  /* 0x0001000005157892 */ /* 0x000fe4000f8efcff */
[----:B------:R-:W-:Y:S02]  /*36d0*/  ULOP3.LUT UR22, UR22, 0x10000, URZ, 0xfc, !UPT ;  /* 0x0001000016167892 */ /* 0x000fe4000f8efcff */
[----:B------:R-:W-:Y:S01]  /*36e0*/  USEL UR31, UR25, 0x1, !UP0 ;  /* 0x00000001191f7887 */ /* 0x000fe2000c000000 */
[----:B------:R-:W-:Y:S01]  /*36f0*/  UMOV UR28, 0x0 ;  /* 0x00000000001c7882 */ /* 0x000fe20000000000 */
[----:B------:R-:W-:Y:S01]  /*3700*/  UMOV UR29, 0x84004a0 ;  /* 0x084004a0001d7882 */ /* 0x000fe20000000000 */
[----:B------:R-:W-:Y:S01]  /*3710*/  UMOV UR26, 0x0 ;  /* 0x00000000001a7882 */ /* 0x000fe20000000000 */
[----:B------:R-:W-:Y:S01]  /*3720*/  UMOV UR27, 0x84004a0 ;  /* 0x084004a0001b7882 */ /* 0x000fe20000000000 */
[----:B-1----:R-:W-:-:S15]  /*3730*/  R2UR UR32, R0 ;  /* 0x00000000002072ca */ /* 0x002fde00000e0000 */
.L_x_73:
[C---:B------:R-:W-:Y:S02]  /*3740*/  LEA R0, R8.reuse, UR17, 0x3 ;  /* 0x0000001108007c11 */ /* 0x040fe4000f8e18ff */
[----:B------:R-:W-:Y:S02]  /*3750*/  SHF.L.U32 R4, R3, 0x1f, RZ ;  /* 0x0000001f03047819 */ /* 0x000fe400000006ff */
[----:B------:R-:W-:Y:S02]  /*3760*/  LEA R5, R8, UR17, 0x4 ;  /* 0x0000001108057c11 */ /* 0x000fe4000f8e20ff */
[----:B------:R-:W1:Y:S02]  /*3770*/  SYNCS.PHASECHK.TRANS64.TRYWAIT P0, [R0+URZ+0x80], R4 ;  /* 0x00008004000075a7 */ /* 0x000e6400080011ff */
[----:B-1-3--:R-:W-:Y:S05]  /*3780*/  @!P0 BRA `(.L_x_66) ;  /* 0x0000006800c88947 */ /* 0x00afea0003800000 */
.L_x_158:
[----:B-1----:R-:W1:Y:S01]  /*3790*/  LDS.128 R4, [R5+0x110] ;  /* 0x0001100005047984 */ /* 0x002e620000000c00 */
[----:B------:R-:W-:Y:S02]  /*37a0*/  VIADD R0, R0, 0x90 ;  /* 0x0000009000007836 */ /* 0x000fe40000000000 */
[----:B------:R-:W-:Y:S01]  /*37b0*/  VIADD R8, R8, 0x1 ;  /* 0x0000000108087836 */ /* 0x000fe20000000000 */
[----:B------:R-:W-:Y:S01]  /*37c0*/  @!PT LDS RZ, [RZ] ;  /* 0x00000000fffff984 */ /* 0x000fe20000000800 */
[----:B------:R-:W-:Y:S01]  /*37d0*/  @!PT LDS RZ, [RZ] ;  /* 0x00000000fffff984 */ /* 0x000fe20000000800 */
[----:B------:R-:W-:Y:S01]  /*37e0*/  @!PT LDS RZ, [RZ] ;  /* 0x00000000fffff984 */ /* 0x000fe20000000800 */
[----:B------:R-:W-:Y:S01]  /*37f0*/  @!PT LDS RZ, [RZ] ;  /* 0x00000000fffff984 */ /* 0x000fe20000000800 */
[----:B------:R2:W-:Y:S06]  /*3800*/  MEMBAR.ALL.CTA ;  /* 0x0000000000007992 */ /* 0x0005ec0000008000 */
[----:B--2---:R-:W2:Y:S01]  /*3810*/  FENCE.VIEW.ASYNC.S ;  /* 0x00000000000073c6 */ /* 0x004ea20000000000 */
[----:B------:R-:W-:-:S04]  /*3820*/  PRMT R0, RZ, 0x654, R0 ;  /* 0x00000654ff007816 */ /* 0x000fc80000000000 */
[----:B--2---:R2:W-:Y:S01]  /*3830*/  SYNCS.ARRIVE.TRANS64.RED.A1T0 RZ, [R0+URZ], RZ ;  /* 0x000000ff00ff79a7 */ /* 0x0045e200081004ff */
[----:B-1----:R-:W-:Y:S01]  /*3840*/  LOP3.LUT P1, RZ, R6, 0x1, RZ, 0xc0, !PT ;  /* 0x0000000106ff7812 */ /* 0x002fe2000782c0ff */
[----:B--2---:R-:W-:-:S12]  /*3850*/  BRA.U UP3, `(.L_x_67) ;  /* 0x0000000103e07547 */ /* 0x004fd8000b800000 */
[----:B------:R-:W1:Y:S01]  /*3860*/  LDCU UR4, c[0x0][0x38c] ;  /* 0x00007180ff0477ac */ /* 0x000e620008000800 */
[----:B------:R-:W-:Y:S02]  /*3870*/  PLOP3.LUT P2, PT, PT, PT, PT, 0x80, 0x8 ;  /* 0x000000000008781c */ /* 0x000fe40003f4f070 */
[----:B------:R-:W-:Y:S01]  /*3880*/  SHF.L.U32 R4, R9, 0x1f, RZ ;  /* 0x0000001f09047819 */ /* 0x000fe200000006ff */
[----:B------:R-:W-:Y:S02]  /*3890*/  ULEA UR23, UR24, UR17, 0x3 ;  /* 0x0000001118177291 */ /* 0x000fe4000f8e18ff */
[----:B------:R-:W-:Y:S02]  /*38a0*/  ULEA UR18, UR24, UR32, 0x7 ;  /* 0x0000002018127291 */ /* 0x000fe4000f8e38ff */
[----:B-1----:R-:W-:-:S06]  /*38b0*/  UISETP.GE.AND UP0, UPT, UR4, 0x1, UPT ;  /* 0x000000010400788c */ /* 0x002fcc000bf06270 */
[----:B------:R-:W-:-:S05]  /*38c0*/  PLOP3.LUT P0, PT, PT, PT, UP0, 0x80, 0x8 ;  /* 0x000000000008781c */ /* 0x000fca0003f0f008 */
[----:B------:R-:W-:-:S08]  /*38d0*/  @UP0 ULEA UR4, UR15, UR17, 0x3 ;  /* 0x000000110f040291 */ /* 0x000fd0000f8e18ff */
[----:B------:R-:W-:-:S04]  /*38e0*/  @P0 SHF.L.U32 R0, R2, 0x1f, RZ ;  /* 0x0000001f02000819 */ /* 0x000fc800000006ff */
[----:B------:R1:W2:Y:S01]  /*38f0*/  @P0 SYNCS.PHASECHK.TRANS64.TRYWAIT P2, [UR4], R0 ;  /* 0x00000000ff0005a7 */ /* 0x0002a20008041104 */
[----:B------:R-:W3:Y:S02]  /*3900*/  SYNCS.PHASECHK.TRANS64.TRYWAIT P0, [UR23+0xc0], R4 ;  /* 0x0000c004ff0075a7 */ /* 0x000ee40008001117 */
[----:B-123--:R-:W-:Y:S05]  /*3910*/  @!P0 BRA `(.L_x_68) ;  /* 0x0000006800788947 */ /* 0x00efea0003800000 */
.L_x_160:
[----:B------:R-:W-:Y:S01]  /*3920*/  UMOV UR19, UR14 ;  /* 0x0000000e00137c82 */ /* 0x000fe20008000000 */
[----:B------:R-:W-:Y:S05]  /*3930*/  BRA.U !UP0, `(.L_x_69) ;  /* 0x0000000108987547 */ /* 0x000fea000b800000 */
[----:B------:R-:W-:Y:S02]  /*3940*/  UIADD3 UR19, UPT, UPT, UR31, UR14, URZ ;  /* 0x0000000e1f137290 */ /* 0x000fe4000fffe0ff */
[----:B------:R-:W-:Y:S01]  /*3950*/  UPLOP3.LUT UP2, UPT, UPT, UPT, UPT, 0x40, 0x4 ;  /* 0x000000000004789c */ /* 0x000fe20003f4e870 */
[----:B------:R-:W-:Y:S01]  /*3960*/  UMOV UR16, UR25 ;  /* 0x0000001900107c82 */ /* 0x000fe20008000000 */
[----:B------:R-:W-:-:S09]  /*3970*/  UMOV UR6, UR15 ;  /* 0x0000000f00067c82 */ /* 0x000fd20008000000 */
.L_x_72:
[----:B--2---:R-:W-:Y:S01]  /*3980*/  ULEA UR5, UR6, UR17, 0x3 ;  /* 0x0000001106057291 */ /* 0x004fe2000f8e18ff */
[----:B---3--:R-:W-:Y:S11]  /*3990*/  @P2 BRA `(.L_x_70) ;  /* 0x00000000000c2947 */ /* 0x008ff60003800000 */
[----:B-1----:R-:W-:Y:S04]  /*39a0*/  SHF.L.U32 R4, R2, 0x1f, RZ ;  /* 0x0000001f02047819 */ /* 0x002fe800000006ff */
[----:B------:R-:W1:Y:S02]  /*39b0*/  SYNCS.PHASECHK.TRANS64.TRYWAIT P0, [UR5], R4 ;  /* 0x00000004ff0075a7 */ /* 0x000e640008001105 */
[----:B-1----:R-:W-:Y:S05]  /*39c0*/  @!P0 BRA `(.L_x_71) ;  /* 0x0000006800648947 */ /* 0x002fea0003800000 */
.L_x_70:
[----:B------:R-:W-:Y:S01]  /*39d0*/  UISETP.NE.AND UP0, UPT, UR16, 0x1, UPT ;  /* 0x000000011000788c */ /* 0x000fe2000bf05270 */
[----:B------:R-:W-:Y:S01]  /*39e0*/  PLOP3.LUT P2, PT, PT, PT, PT, 0x80, 0x8 ;  /* 0x000000000008781c */ /* 0x000fe20003f4f070 */
[----:B------:R-:W-:Y:S02]  /*39f0*/  UIADD3 UR4, UPT, UPT, UR6, 0x1, URZ ;  /* 0x0000000106047890 */ /* 0x000fe4000fffe0ff */
[----:B------:R-:W-:Y:S02]  /*3a00*/  ULEA UR12, UR6, UR22, 0x9 ;  /* 0x00000016060c7291 */ /* 0x000fe4000f8e48ff */
[----:B------:R-:W-:Y:S01]  /*3a10*/  UISETP.NE.AND UP1, UPT, UR4, 0x3, UPT ;  /* 0x000000030400788c */ /* 0x000fe2000bf25270 */
[----:B------:R-:W-:Y:S01]  /*3a20*/  PLOP3.LUT P0, PT, PT, PT, UP0, 0x80, 0x8 ;  /* 0x000000000008781c */ /* 0x000fe20003f0f008 */
[----:B------:R-:W-:Y:S02]  /*3a30*/  UIADD3 UR10, UPT, UPT, UR12, 0x2, URZ ;  /* 0x000000020c0a7890 */ /* 0x000fe4000fffe0ff */
[----:B------:R-:W-:Y:S02]  /*3a40*/  USEL UR7, URZ, 0x1, UP1 ;  /* 0x00000001ff077887 */ /* 0x000fe40008800000 */
[----:B------:R-:W-:Y:S02]  /*3a50*/  USEL UR15, UR4, URZ, UP1 ;  /* 0x000000ff040f7287 */ /* 0x000fe40008800000 */
[----:B------:R-:W-:Y:S02]  /*3a60*/  UIADD3 UR14, UPT, UPT, UR14, 0x1, URZ ;  /* 0x000000010e0e7890 */ /* 0x000fe4000fffe0ff */
[----:B------:R-:W-:Y:S01]  /*3a70*/  @UP0 ULEA UR4, UR15, UR17, 0x3 ;  /* 0x000000110f040291 */ /* 0x000fe2000f8e18ff */
[----:B------:R-:W-:Y:S01]  /*3a80*/  LOP3.LUT R2, R2, UR7, RZ, 0x3c, !PT ;  /* 0x0000000702027c12 */ /* 0x000fe2000f8e3cff */
[----:B------:R-:W-:Y:S01]  /*3a90*/  UIADD3 UR7, UPT, UPT, UR5, 0x18, URZ ;  /* 0x0000001805077890 */ /* 0x000fe2000fffe0ff */
[----:B------:R-:W-:Y:S02]  /*3aa0*/  UMOV UR13, 0x80004020 ;  /* 0x80004020000d7882 */ /* 0x000fe40000000000 */
[----:B-1----:R-:W-:Y:S01]  /*3ab0*/  @P0 SHF.L.U32 R0, R2, 0x1f, RZ ;  /* 0x0000001f02000819 */ /* 0x002fe200000006ff */
[----:B------:R-:W-:Y:S01]  /*3ac0*/  UMOV UR5, 0x80004020 ;  /* 0x8000402000057882 */ /* 0x000fe20000000000 */
[----:B------:R-:W-:Y:S01]  /*3ad0*/  UMOV UR11, 0x80004020 ;  /* 0x80004020000b7882 */ /* 0x000fe20000000000 */
[----:B------:R-:W-:Y:S01]  /*3ae0*/  UMOV UR9, 0x80004020 ;  /* 0x8000402000097882 */ /* 0x000fe20000000000 */
[----:B------:R2:W3:Y:S01]  /*3af0*/  @P0 SYNCS.PHASECHK.TRANS64.TRYWAIT P2, [UR4], R0 ;  /* 0x00000000ff0005a7 */ /* 0x0004e20008041104 */
[----:B------:R-:W-:Y:S02]  /*3b00*/  ULEA UR4, UR6, UR21, 0x8 ;  /* 0x0000001506047291 */ /* 0x000fe4000f8e40ff */
[----:B------:R-:W-:Y:S02]  /*3b10*/  UISETP.NE.AND UP0, UPT, UR14, UR19, UPT ;  /* 0x000000130e00728c */ /* 0x000fe4000bf05270 */
[----:B------:R-:W-:Y:S02]  /*3b20*/  UIADD3 UR8, UPT, UPT, UR4, 0x2, URZ ;  /* 0x0000000204087890 */ /* 0x000fe4000fffe0ff */
[----:B------:R-:W-:Y:S01]  /*3b30*/  UIADD3 UR16, UPT, UPT, UR16, -0x1, URZ ;  /* 0xffffffff10107890 */ /* 0x000fe2000fffe0ff */
[----:B------:R-:W-:Y:S02]  /*3b40*/  UMOV UR6, UR15 ;  /* 0x0000000f00067c82 */ /* 0x000fe40008000000 */
[----:B------:R2:W-:Y:S01]  /*3b50*/  UTCIMMA.2CTA gdesc[UR4], gdesc[UR12], tmem[UR18], tmem[UR28], idesc[UR29], UP2 ;  /* 0x00ff1c0c040075ea */ /* 0x0005e20009200112 */
[----:B------:R-:W-:Y:S03]  /*3b60*/  UPLOP3.LUT UP2, UPT, UPT, UPT, UPT, 0x80, 0x8 ;  /* 0x000000000008789c */ /* 0x000fe60003f4f070 */
[----:B------:R2:W-:Y:S01]  /*3b70*/  UTCIMMA.2CTA gdesc[UR8], gdesc[UR10], tmem[UR18], tmem[UR26], idesc[UR27], UPT ;  /* 0x00ff1a0a080075ea */ /* 0x0005e2000ba00112 */
[----:B------:R2:W-:Y:S01]  /*3b80*/  UTCBAR.2CTA.MULTICAST [UR7], URZ, UR20 ;  /* 0x000000ff070073e9 */ /* 0x0005e20008200814 */
[----:B------:R-:W-:Y:S06]  /*3b90*/  BRA.U UP0, `(.L_x_72) ;  /* 0xfffffffd00787547 */ /* 0x000fec000b83ffff */
.L_x_69:
[----:B--2---:R-:W-:Y:S01]  /*3ba0*/  UIADD3 UR4, UPT, UPT, UR23, 0xa0, URZ ;  /* 0x000000a017047890 */ /* 0x004fe2000fffe0ff */
[----:B------:R-:W-:-:S08]  /*3bb0*/  UMOV UR14, UR19 ;  /* 0x00000013000e7c82 */ /* 0x000fd00008000000 */
[----:B------:R2:W-:Y:S01]  /*3bc0*/  UTCBAR.2CTA.MULTICAST [UR4], URZ, UR30 ;  /* 0x000000ff040073e9 */ /* 0x0005e2000820081e */
[----:B------:R-:W-:Y:S02]  /*3bd0*/  NOP ;  /* 0x0000000000007918 */ /* 0x000fe40000000000 */
.L_x_67:
[----:B--2---:R-:W-:Y:S01]  /*3be0*/  UIADD3 UR4, UPT, UPT, UR24, 0x1, URZ ;  /* 0x0000000118047890 */ /* 0x004fe2000fffe0ff */
[----:B------:R-:W-:-:S03]  /*3bf0*/  ISETP.NE.AND P0, PT, R8, 0x2, PT ;  /* 0x000000020800780c */ /* 0x000fc60003f05270 */
[----:B------:R-:W-:Y:S01]  /*3c00*/  UISETP.NE.AND UP0, UPT, UR4, 0x4, UPT ;  /* 0x000000040400788c */ /* 0x000fe2000bf05270 */
[----:B-1----:R-:W-:Y:S02]  /*3c10*/  SEL R0, RZ, 0x1, P0 ;  /* 0x00000001ff007807 */ /* 0x002fe40000000000 */
[----:B------:R-:W-:Y:S01]  /*3c20*/  SEL R8, R8, RZ, P0 ;  /* 0x000000ff08087207 */ /* 0x000fe20000000000 */
[----:B------:R-:W-:Y:S01]  /*3c30*/  USEL UR5, URZ, 0x1, UP0 ;  /* 0x00000001ff057887 */ /* 0x000fe20008000000 */
[----:B------:R-:W-:Y:S01]  /*3c40*/  LOP3.LUT R3, R3, R0, RZ, 0x3c, !PT ;  /* 0x0000000003037212 */ /* 0x000fe200078e3cff */
[----:B------:R-:W-:-:S04]  /*3c50*/  USEL UR24, UR4, URZ, UP0 ;  /* 0x000000ff04187287 */ /* 0x000fc80008000000 */
[----:B------:R-:W-:Y:S01]  /*3c60*/  LOP3.LUT R9, R9, UR5, RZ, 0x3c, !PT ;  /* 0x0000000509097c12 */ /* 0x000fe2000f8e3cff */
[----:B------:R-:W-:Y:S07]  /*3c70*/  @P1 BRA `(.L_x_73) ;  /* 0xfffffff800b01947 */ /* 0x000fee000383ffff */
[----:B------:R-:W1:Y:S01]  /*3c80*/  S2UR UR8, SR_CgaCtaId ;  /* 0x00000000000879c3 */ /* 0x000e620000008800 */
[----:B------:R-:W-:Y:S01]  /*3c90*/  ELECT P0, URZ, PT ;  /* 0x0000000000ff782f */ /* 0x000fe20003800000 */
[----:B------:R-:W-:Y:S01]  /*3ca0*/  HFMA2 R0, -RZ, RZ, 0, 5.9604644775390625e-08 ;  /* 0x00000001ff007431 */ /* 0x000fe200000001ff */
[----:B------:R-:W-:-:S05]  /*3cb0*/  UMOV UR4, 0x40 ;  /* 0x0000004000047882 */ /* 0x000fca0000000000 */
[----:B------:R-:W-:Y:S01]  /*3cc0*/  UVIRTCOUNT.DEALLOC.SMPOOL 0x80 ;  /* 0x000000800000784c */ /* 0x000fe20000000000 */
[----:B------:R-:W-:Y:S02]  /*3cd0*/  UISETP.NE.AND UP1, UPT, UR33, URZ, UPT ;  /* 0x000000ff2100728c */ /* 0x000fe4000bf25270 */
[----:B-1----:R-:W-:-:S09]  /*3ce0*/  ULEA UR8, UR8, UR4, 0x18 ;  /* 0x0000000408087291 */ /* 0x002fd2000f8ec0ff */
[----:B------:R1:W-:Y:S01]  /*3cf0*/  @P0 STS.U8 [UR8+0x1c], R0 ;  /* 0x00001c00ff000988 */ /* 0x0003e20008000008 */
[----:B------:R-:W-:Y:S05]  /*3d00*/  BRA.U UP1, `(.L_x_74) ;  /* 0x0000000101a07547 */ /* 0x000fea000b800000 */
[----:B------:R-:W-:Y:S01]  /*3d10*/  UIADD3 UR7, UPT, UPT, UR17, 0xc0, URZ ;  /* 0x000000c011077890 */ /* 0x000fe2000fffe0ff */
[----:B------:R-:W-:-:S03]  /*3d20*/  SHF.L.U32 R2, R9, 0x1f, RZ ;  /* 0x0000001f09027819 */ /* 0x000fc600000006ff */
[----:B------:R-:W-:-:S09]  /*3d30*/  ULEA UR4, UR24, UR7, 0x3 ;  /* 0x0000000718047291 */ /* 0x000fd2000f8e18ff */
[----:B------:R-:W2:Y:S02]  /*3d40*/  SYNCS.PHASECHK.TRANS64.TRYWAIT P0, [UR4], R2 ;  /* 0x00000002ff0075a7 */ /* 0x000ea40008001104 */
[----:B--2---:R-:W-:Y:S05]  /*3d50*/  @!P0 BRA `(.L_x_75) ;  /* 0x0000006400988947 */ /* 0x004fea0003800000 */
.L_x_163:
[----:B------:R-:W-:-:S04]  /*3d60*/  UIADD3 UR4, UPT, UPT, UR24, 0x1, URZ ;  /* 0x0000000118047890 */ /* 0x000fc8000fffe0ff */
[----:B------:R-:W-:-:S04]  /*3d70*/  UISETP.NE.AND UP0, UPT, UR4, 0x4, UPT ;  /* 0x000000040400788c */ /* 0x000fc8000bf05270 */
[----:B------:R-:W-:Y:S02]  /*3d80*/  USEL UR6, URZ, 0x1, UP0 ;  /* 0x00000001ff067887 */ /* 0x000fe40008000000 */
[----:B------:R-:W-:-:S04]  /*3d90*/  USEL UR4, UR4, URZ, UP0 ;  /* 0x000000ff04047287 */ /* 0x000fc80008000000 */
[----:B------:R-:W-:Y:S01]  /*3da0*/  ULEA UR5, UR4, UR7, 0x3 ;  /* 0x0000000704057291 */ /* 0x000fe2000f8e18ff */
[----:B-1----:R-:W-:-:S04]  /*3db0*/  LOP3.LUT R2, R9, UR6, RZ, 0x3c, !PT ;  /* 0x0000000609027c12 */ /* 0x002fc8000f8e3cff */
[----:B------:R-:W-:-:S04]  /*3dc0*/  SHF.L.U32 R3, R2, 0x1f, RZ ;  /* 0x0000001f02037819 */ /* 0x000fc800000006ff */
[----:B------:R-:W1:Y:S02]  /*3dd0*/  SYNCS.PHASECHK.TRANS64.TRYWAIT P0, [UR5], R3 ;  /* 0x00000003ff0075a7 */ /* 0x000e640008001105 */
[----:B-1----:R-:W-:Y:S05]  /*3de0*/  @!P0 BRA `(.L_x_76) ;  /* 0x00000064008c8947 */ /* 0x002fea0003800000 */
.L_x_165:
        /* <DEDUP_REMOVED lines=9> */
.L_x_167:
[----:B------:R-:W-:-:S04]  /*3e80*/  UIADD3 UR4, UPT, UPT, UR4, 0x1, URZ ;  /* 0x0000000104047890 */ /* 0x000fc8000fffe0ff */
[----:B------:R-:W-:-:S04]  /*3e90*/  UISETP.NE.AND UP0, UPT, UR4, 0x4, UPT ;  /* 0x000000040400788c */ /* 0x000fc8000bf05270 */
[----:B------:R-:W-:Y:S02]  /*3ea0*/  USEL UR5, URZ, 0x1, UP0 ;  /* 0x00000001ff057887 */ /* 0x000fe40008000000 */
[----:B------:R-:W-:-:S04]  /*3eb0*/  USEL UR4, UR4, URZ, UP0 ;  /* 0x000000ff04047287 */ /* 0x000fc80008000000 */
[----:B------:R-:W-:Y:S01]  /*3ec0*/  ULEA UR4, UR4, UR7, 0x3 ;  /* 0x0000000704047291 */ /* 0x000fe2000f8e18ff */
[----:B------:R-:W-:-:S04]  /*3ed0*/  LOP3.LUT R2, R2, UR5, RZ, 0x3c, !PT ;  /* 0x0000000502027c12 */ /* 0x000fc8000f8e3cff */
[----:B------:R-:W-:Y:S01]  /*3ee0*/  SHF.L.U32 R2, R2, 0x1f, RZ ;  /* 0x0000001f02027819 */ /* 0x000fe200000006ff */
[----:B-1----:R-:W-:-:S04]  /*3ef0*/  IMAD.U32 R0, RZ, RZ, UR4 ;  /* 0x00000004ff007e24 */ /* 0x002fc8000f8e00ff */
[----:B------:R1:W2:Y:S03]  /*3f00*/  SYNCS.PHASECHK.TRANS64.TRYWAIT P0, [R0+URZ], R2 ;  /* 0x00000002000075a7 */ /* 0x0002a600080011ff */
[----:B--2---:R-:W-:Y:S05]  /*3f10*/  @!P0 NANOSLEEP.SYNCS 0x989680 ;  /* 0x009896800000895d */ /* 0x004fea0003900000 */
[----:B------:R-:W2:Y:S02]  /*3f20*/  @!P0 SYNCS.PHASECHK.TRANS64 P0, [R0+URZ], R2 ;  /* 0x00000002000085a7 */ /* 0x000ea400080010ff */
[----:B--2---:R-:W-:Y:S05]  /*3f30*/  @P0 BRA `(.L_x_78) ;  /* 0x0000000000200947 */ /* 0x004fea0003800000 */
.L_x_79:
[----:B--2---:R2:W4:Y:S02]  /*3f40*/  SYNCS.PHASECHK.TRANS64.TRYWAIT P0, [R0+URZ], R2 ;  /* 0x00000002000075a7 */ /* 0x00452400080011ff */
[----:B----4-:R-:W-:Y:S05]  /*3f50*/  @!P0 NANOSLEEP.SYNCS 0x989680 ;  /* 0x009896800000895d */ /* 0x010fea0003900000 */
[----:B------:R-:W4:Y:S02]  /*3f60*/  @!P0 SYNCS.PHASECHK.TRANS64 P0, [R0+URZ], R2 ;  /* 0x00000002000085a7 */ /* 0x000f2400080010ff */
[----:B----4-:R-:W-:Y:S05]  /*3f70*/  @!P0 BRA `(.L_x_79) ;  /* 0xfffffffc00f08947 */ /* 0x010fea000383ffff */
[----:B------:R-:W-:Y:S05]  /*3f80*/  BRA `(.L_x_78) ;  /* 0x00000000000c7947 */ /* 0x000fea0003800000 */
.L_x_74:
[----:B------:R-:W-:-:S04]  /*3f90*/  UIADD3 UR4, UPT, UPT, UR17, 0x100, URZ ;  /* 0x0000010011047890 */ /* 0x000fc8000fffe0ff */
[----:B------:R-:W-:-:S09]  /*3fa0*/  UPRMT UR4, UR34, 0x654, UR4 ;  /* 0x0000065422047896 */ /* 0x000fd20008000004 */
[----:B------:R-:W-:Y:S03]  /*3fb0*/  SYNCS.ARRIVE.TRANS64.RED.A1T0 RZ, [UR4], RZ ;  /* 0x000000ffffff79a7 */ /* 0x000fe60008100404 */
.L_x_78:
[----:B-12---:R-:W-:Y:S01]  /*3fc0*/  SHF.L.U32 R2, RZ, 0x1f, RZ ;  /* 0x0000001fff027819 */ /* 0x006fe200000006ff */
[----:B------:R-:W-:Y:S01]  /*3fd0*/  UIADD3 UR4, UPT, UPT, UR17, 0x100, URZ ;  /* 0x0000010011047890 */ /* 0x000fe2000fffe0ff */
[----:B------:R-:W-:Y:S02]  /*3fe0*/  PLOP3.LUT P0, PT, PT, PT, UP1, 0x80, 0x8 ;  /* 0x000000000008781c */ /* 0x000fe40003f0f018 */
[----:B------:R-:W1:Y:S02]  /*3ff0*/  SYNCS.PHASECHK.TRANS64.TRYWAIT P1, [UR17+0x100], R2 ;  /* 0x00010002ff0075a7 */ /* 0x000e640008021111 */
[----:B-1----:R-:W-:Y:S09]  /*4000*/  @!P1 BRA `(.L_x_80) ;  /* 0x0000006400349947 */ /* 0x002ff20003800000 */
.L_x_169:
[----:B------:R-:W-:Y:S01]  /*4010*/  @!UP1 UPRMT UR4, UR34, 0x654, UR4 ;  /* 0x0000065422049896 */ /* 0x000fe20008000004 */
[----:B------:R-:W-:Y:S01]  /*4020*/  UMOV UR5, 0xffff ;  /* 0x0000ffff00057882 */ /* 0x000fe20000000000 */
[----:B------:R-:W-:-:S07]  /*4030*/  UMOV UR6, 0x1 ;  /* 0x0000000100067882 */ /* 0x000fce0000000000 */
[----:B------:R-:W-:Y:S01]  /*4040*/  @!P0 SYNCS.ARRIVE.TRANS64.RED.A1T0 RZ, [UR4], RZ ;  /* 0x000000ffffff89a7 */ /* 0x000fe20008100404 */
[----:B------:R-:W-:Y:S01]  /*4050*/  NOP ;  /* 0x0000000000007918 */ /* 0x000fe20000000000 */
[----:B-1----:R-:W1:Y:S01]  /*4060*/  LDS R0, [UR8+0x14] ;  /* 0x00001408ff007984 */ /* 0x002e620008000800 */
[----:B------:R-:W-:-:S04]  /*4070*/  ULOP3.LUT UR4, UR32, 0xffff, URZ, 0xc0, !UPT ;  /* 0x0000ffff20047892 */ /* 0x000fc8000f8ec0ff */
[----:B------:R-:W-:-:S04]  /*4080*/  USHF.R.U32.HI UR4, URZ, 0x5, UR4 ;  /* 0x00000005ff047899 */ /* 0x000fc80008011604 */
[----:B------:R-:W-:Y:S02]  /*4090*/  USHF.L.U32 UR5, UR5, UR4, URZ ;  /* 0x0000000405057299 */ /* 0x000fe400080006ff */
[----:B------:R-:W-:-:S04]  /*40a0*/  USHF.L.U32 UR4, UR6, UR4, URZ ;  /* 0x0000000406047299 */ /* 0x000fc800080006ff */
[----:B-1----:R-:W-:-:S04]  /*40b0*/  LOP3.LUT R0, R0, UR5, RZ, 0xc0, !PT ;  /* 0x0000000500007c12 */ /* 0x002fc8000f8ec0ff */
[----:B------:R-:W-:-:S13]  /*40c0*/  ISETP.NE.AND P0, PT, R0, UR5, PT ;  /* 0x0000000500007c0c */ /* 0x000fda000bf05270 */
[----:B------:R-:W-:Y:S05]  /*40d0*/  @P0 BRA `(.L_x_81) ;  /* 0x0000000000580947 */ /* 0x000fea0003800000 */
[----:B------:R-:W1:Y:S02]  /*40e0*/  LDS R0, [UR8+0x18] ;  /* 0x00001808ff007984 */ /* 0x000e640008000800 */
[----:B-1----:R-:W-:-:S04]  /*40f0*/  LOP3.LUT R0, R0, UR4, RZ, 0xc0, !PT ;  /* 0x0000000400007c12 */ /* 0x002fc8000f8ec0ff */
[----:B------:R-:W-:-:S13]  /*4100*/  ISETP.NE.AND P0, PT, R0, UR4, PT ;  /* 0x0000000400007c0c */ /* 0x000fda000bf05270 */
[----:B------:R-:W-:Y:S05]  /*4110*/  @P0 BRA `(.L_x_82) ;  /* 0x00000000003c0947 */ /* 0x000fea0003800000 */
[----:B------:R-:W1:Y:S01]  /*4120*/  S2R R2, SR_LANEID ;  /* 0x0000000000027919 */ /* 0x000e620000000000 */
[----:B------:R-:W-:-:S06]  /*4130*/  ULOP3.LUT UR5, URZ, UR5, URZ, 0x33, !UPT ;  /* 0x00000005ff057292 */ /* 0x000fcc000f8e33ff */
[----:B------:R-:W-:-:S04]  /*4140*/  IMAD.U32 R0, RZ, RZ, UR5 ;  /* 0x00000005ff007e24 */ /* 0x000fc8000f8e00ff */
[----:B------:R2:W4:Y:S02]  /*4150*/  REDUX UR7, R0 ;  /* 0x00000000000773c4 */ /* 0x0005240000000000 */
[----:B------:R1:W-:Y:S01]  /*4160*/  UTCATOMSWS.AND URZ, UR5 ;  /* 0x0000000500ff79e3 */ /* 0x0003e20008000000 */
[----:B--2---:R-:W-:Y:S01]  /*4170*/  LOP3.LUT R0, RZ, UR4, RZ, 0x33, !PT ;  /* 0x00000004ff007c12 */ /* 0x004fe2000f8e33ff */
[----:B------:R-:W-:Y:S02]  /*4180*/  VOTEU.ANY UR4, UPT, PT ;  /* 0x0000000000047886 */ /* 0x000fe400038e0100 */
[----:B------:R-:W-:Y:S02]  /*4190*/  UFLO.U32 UR4, UR4 ;  /* 0x00000004000472bd */ /* 0x000fe400080e0000 */
[----:B------:R-:W2:Y:S04]  /*41a0*/  REDUX UR6, R0 ;  /* 0x00000000000673c4 */ /* 0x000ea80000000000 */
[----:B-1----:R-:W-:-:S02]  /*41b0*/  ISETP.EQ.U32.AND P0, PT, R2, UR4, PT ;  /* 0x0000000402007c0c */ /* 0x002fc4000bf02070 */
[----:B----4-:R-:W-:-:S11]  /*41c0*/  MOV R2, UR7 ;  /* 0x0000000700027c02 */ /* 0x010fd60008000f00 */
[----:B------:R1:W-:Y:S01]  /*41d0*/  @P0 ATOMS.AND RZ, [UR8+0x14], R2 ;  /* 0x00001402ffff098c */ /* 0x0003e2000a800008 */
[----:B--2---:R-:W-:-:S05]  /*41e0*/  IMAD.U32 R0, RZ, RZ, UR6 ;  /* 0x00000006ff007e24 */ /* 0x004fca000f8e00ff */
[----:B------:R1:W-:Y:S01]  /*41f0*/  @P0 ATOMS.AND RZ, [UR8+0x18], R0 ;  /* 0x00001800ffff098c */ /* 0x0003e2000a800008 */
[----:B------:R-:W-:Y:S05]  /*4200*/  BRA `(.L_x_83) ;  /* 0x0000000000147947 */ /* 0x000fea0003800000 */
.L_x_82:
[----:B------:R-:W-:Y:S02]  /*4210*/  MOV R2, 0x4230 ;  /* 0x0000423000027802 */ /* 0x000fe40000000f00 */
[----:B---3-5:R-:W-:Y:S05]  /*4220*/  CALL.REL.NOINC `($__internal_0_$__cuda_sm10x_tcgen05_guardrail_trap_col_being_dealloced_not_returned_by_alloc) ;  /* 0x0000006800107944 */ /* 0x028fea0003c00000 */
[----:B------:R-:W-:Y:S05]  /*4230*/  BRA `(.L_x_83) ;  /* 0x0000000000087947 */ /* 0x000fea0003800000 */
.L_x_81:
[----:B------:R-:W-:Y:S02]  /*4240*/  MOV R2, 0x4260 ;  /* 0x0000426000027802 */ /* 0x000fe40000000f00 */
[----:B---3-5:R-:W-:Y:S05]  /*4250*/  CALL.REL.NOINC `($__internal_2_$__cuda_sm10x_tcgen05_guardrail_trap_unallocated_columns_being_dealloced) ;  /* 0x00000068001c7944 */ /* 0x028fea0003c00000 */
.L_x_83:
[----:B------:R-:W-:Y:S01]  /*4260*/  NOP ;  /* 0x0000000000007918 */ /* 0x000fe20000000000 */
[----:B------:R-:W-:Y:S05]  /*4270*/  EXIT ;  /* 0x000000000000794d */ /* 0x000fea0003800000 */
.L_x_54:
[----:B------:R-:W-:-:S09]  /*4280*/  UISETP.NE.OR UP0, UPT, UR18, 0x3, !UP3 ;  /* 0x000000031200788c */ /* 0x000fd2000df05670 */
[----:B------:R-:W-:Y:S05]  /*4290*/  BRA.U UP0, `(.L_x_84) ;  /* 0x0000001100b87547 */ /* 0x000fea000b800000 */
[----:B------:R-:W1:Y:S01]  /*42a0*/  LDCU UR37, c[0x0][0x370] ;  /* 0x00006e00ff2577ac */ /* 0x000e620008000800 */
[----:B------:R-:W2:Y:S01]  /*42b0*/  LDC.64 R16, c[0x0][0x348] ;  /* 0x0000d200ff107b82 */ /* 0x000ea20000000a00 */
[----:B------:R-:W-:Y:S02]  /*42c0*/  HFMA2 R13, -RZ, RZ, 0, 0 ;  /* 0x00000000ff0d7431 */ /* 0x000fe400000001ff */
[----:B------:R-:W-:Y:S01]  /*42d0*/  IMAD.MOV.U32 R15, RZ, RZ, 0x1 ;  /* 0x00000001ff0f7424 */ /* 0x000fe200078e00ff */
[----:B------:R-:W1:Y:S01]  /*42e0*/  LDCU.128 UR48, c[0x0][0xb10] ;  /* 0x00016200ff3077ac */ /* 0x000e620008000c00 */
[----:B------:R-:W-:Y:S01]  /*42f0*/  IMAD.MOV.U32 R14, RZ, RZ, RZ ;  /* 0x000000ffff0e7224 */ /* 0x000fe200078e00ff */
[----:B------:R-:W-:Y:S01]  /*4300*/  MOV R7, 0x1000 ;  /* 0x0000100000077802 */ /* 0x000fe20000000f00 */
[----:B------:R-:W3:Y:S01]  /*4310*/  LDCU UR31, c[0x0][0x374] ;  /* 0x00006e80ff1f77ac */ /* 0x000ee20008000800 */
[----:B------:R-:W4:Y:S01]  /*4320*/  LDC.64 R2, c[0x0][0x888] ;  /* 0x00022200ff027b82 */ /* 0x000f220000000a00 */
[----:B------:R-:W3:Y:S01]  /*4330*/  LDCU UR15, c[0x0][0xb0c] ;  /* 0x00016180ff0f77ac */ /* 0x000ee20008000800 */
[----:B------:R-:W2:Y:S06]  /*4340*/  LDCU UR53, c[0x0][0xb20] ;  /* 0x00016400ff3577ac */ /* 0x000eac0008000800 */
[----:B------:R-:W4:Y:S01]  /*4350*/  LDC.64 R4, c[0x0][0x890] ;  /* 0x00022400ff047b82 */ /* 0x000f220000000a00 */
[----:B------:R-:W2:Y:S01]  /*4360*/  LDCU UR4, c[0x0][0xb30] ;  /* 0x00016600ff0477ac */ /* 0x000ea20008000800 */
[----:B------:R-:W-:Y:S01]  /*4370*/  UMOV UR21, 0x400 ;  /* 0x0000040000157882 */ /* 0x000fe20000000000 */
[----:B-1----:R-:W-:-:S02]  /*4380*/  UIMAD.WIDE.U32 UR6, UR37, UR48, URZ ;  /* 0x00000030250672a5 */ /* 0x002fc4000f8e00ff */
[----:B---3--:R-:W-:Y:S02]  /*4390*/  UIMAD.WIDE.U32 UR8, UR31, UR51, URZ ;  /* 0x000000331f0872a5 */ /* 0x008fe4000f8e00ff */
[----:B------:R-:W-:Y:S02]  /*43a0*/  ULEA UR21, UR46, UR21, 0x18 ;  /* 0x000000152e157291 */ /* 0x000fe4000f8ec0ff */
[----:B------:R-:W-:Y:S02]  /*43b0*/  UPLOP3.LUT UP2, UPT, UPT, UPT, UPT, 0x40, 0x4 ;  /* 0x000000000004789c */ /* 0x000fe40003f4e870 */
[----:B------:R-:W-:Y:S01]  /*43c0*/  UIADD3 UR38, UPT, UPT, UR21, 0x48, URZ ;  /* 0x0000004815267890 */ /* 0x000fe2000fffe0ff */
[----:B------:R-:W-:Y:S01]  /*43d0*/  UMOV UR6, UR7 ;  /* 0x0000000700067c82 */ /* 0x000fe20008000000 */
[----:B------:R-:W-:Y:S01]  /*43e0*/  UMOV UR39, UR9 ;  /* 0x0000000900277c82 */ /* 0x000fe20008000000 */
[----:B------:R-:W-:Y:S02]  /*43f0*/  UISETP.GE.AND UP0, UPT, UR45, 0x1, UPT ;  /* 0x000000012d00788c */ /* 0x000fe4000bf06270 */
[----:B------:R-:W-:Y:S01]  /*4400*/  UISETP.NE.AND UP4, UPT, UR45, 0x1, UPT ;  /* 0x000000012d00788c */ /* 0x000fe2000bf85270 */
[----:B------:R-:W1:Y:S01]  /*4410*/  LDCU.64 UR22, c[0x0][0xb28] ;  /* 0x00016500ff1677ac */ /* 0x000e620008000a00 */
[----:B------:R-:W-:-:S02]  /*4420*/  UISETP.NE.AND UP6, UPT, UR15, 0x1, UPT ;  /* 0x000000010f00788c */ /* 0x000fc4000bfc5270 */
[----:B------:R-:W-:Y:S02]  /*4430*/  UISETP.NE.AND UP5, UPT, UR50, 0x1, UPT ;  /* 0x000000013200788c */ /* 0x000fe4000bfa5270 */
[----:B------:R-:W-:Y:S02]  /*4440*/  UIADD3 UR41, UPT, UPT, UR21, 0x30, URZ ;  /* 0x0000003015297890 */ /* 0x000fe4000fffe0ff */
[----:B------:R-:W-:Y:S02]  /*4450*/  UIADD3 UR33, UPT, UPT, UR21, 0x38, URZ ;  /* 0x0000003815217890 */ /* 0x000fe4000fffe0ff */
[----:B------:R-:W-:Y:S02]  /*4460*/  UIADD3 UR25, UPT, UPT, UR21, 0x40, URZ ;  /* 0x0000004015197890 */ /* 0x000fe4000fffe0ff */
[----:B------:R-:W-:Y:S02]  /*4470*/  UPRMT UR38, UR46, 0x654, UR38 ;  /* 0x000006542e267896 */ /* 0x000fe40008000026 */
[----:B------:R-:W-:-:S02]  /*4480*/  USHF.R.U32.HI UR47, URZ, UR49, UR6 ;  /* 0x00000031ff2f7299 */ /* 0x000fc40008011606 */
[----:B--2---:R-:W-:Y:S02]  /*4490*/  USHF.R.U32.HI UR39, URZ, UR53, UR39 ;  /* 0x00000035ff277299 */ /* 0x004fe40008011627 */
[----:B------:R-:W-:-:S11]  /*44a0*/  UISETP.NE.AND UP3, UPT, UR4, 0x1, UPT ;  /* 0x000000010400788c */ /* 0x000fd6000bf65270 */
.L_x_95:
[C---:B------:R-:W-:Y:S02]  /*44b0*/  LEA R12, R14.reuse, UR21, 0x3 ;  /* 0x000000150e0c7c11 */ /* 0x040fe4000f8e18ff */
[----:B------:R-:W-:Y:S02]  /*44c0*/  SHF.L.U32 R0, R13, 0x1f, RZ ;  /* 0x0000001f0d007819 */ /* 0x000fe400000006ff */
[----:B------:R-:W-:Y:S02]  /*44d0*/  LEA R8, R14, UR21, 0x4 ;  /* 0x000000150e087c11 */ /* 0x000fe4000f8e20ff */
[----:B--2---:R-:W2:Y:S02]  /*44e0*/  SYNCS.PHASECHK.TRANS64.TRYWAIT P0, [R12+URZ+0x80], R0 ;  /* 0x000080000c0075a7 */ /* 0x004ea400080011ff */
[----:B--2---:R-:W-:Y:S05]  /*44f0*/  @!P0 BRA `(.L_x_85) ;  /* 0x0000006000108947 */ /* 0x004fea0003800000 */
.L_x_170:
[----:B------:R-:W3:Y:S01]  /*4500*/  LDS.128 R8, [R8+0x110] ;  /* 0x0001100008087984 */ /* 0x000ee20000000c00 */
[----:B------:R-:W-:Y:S01]  /*4510*/  UISETP.GE.AND UP0, UPT, UR45, 0x1, UPT ;  /* 0x000000012d00788c */ /* 0x000fe2000bf06270 */
[----:B------:R-:W-:Y:S01]  /*4520*/  @!PT LDS RZ, [RZ] ;  /* 0x00000000fffff984 */ /* 0x000fe20000000800 */
[----:B------:R-:W-:Y:S01]  /*4530*/  @!PT LDS RZ, [RZ] ;  /* 0x00000000fffff984 */ /* 0x000fe20000000800 */
[----:B------:R-:W-:Y:S01]  /*4540*/  @!PT LDS RZ, [RZ] ;  /* 0x00000000fffff984 */ /* 0x000fe20000000800 */
[----:B------:R-:W-:Y:S01]  /*4550*/  @!PT LDS RZ, [RZ] ;  /* 0x00000000fffff984 */ /* 0x000fe20000000800 */
[----:B------:R1:W-:Y:S06]  /*4560*/  MEMBAR.ALL.CTA ;  /* 0x0000000000007992 */ /* 0x0003ec0000008000 */
[----:B-1----:R-:W1:Y:S01]  /*4570*/  FENCE.VIEW.ASYNC.S ;  /* 0x00000000000073c6 */ /* 0x002e620000000000 */
[----:B---3--:R-:W-:Y:S11]  /*4580*/  LOP3.LUT P0, RZ, R10, 0x1, RZ, 0xc0, !PT ;  /* 0x000000010aff7812 */ /* 0x008ff6000780c0ff */
[----:B------:R-:W-:Y:S02]  /*4590*/  @!UPT UIADD3 URZ, UPT, UPT, URZ, URZ, URZ ;  /* 0x000000fffffff290 */ /* 0x000fe4000fffe0ff */
[----:B-1----:R-:W-:Y:S01]  /*45a0*/  VOTEU.ANY UP1, P0 ;  /* 0x0000000000ff7886 */ /* 0x002fe20000020100 */
[----:B------:R-:W-:Y:S11]  /*45b0*/  PLOP3.LUT P0, PT, PT, PT, UP1, 0x80, 0x8 ;  /* 0x000000000008781c */ /* 0x000ff60003f0f018 */
[----:B------:R-:W-:Y:S02]  /*45c0*/  @!UPT UIADD3 URZ, UPT, UPT, URZ, URZ, URZ ;  /* 0x000000fffffff290 */ /* 0x000fe4000fffe0ff */
[----:B--2---:R-:W-:Y:S02]  /*45d0*/  @P0 SHF.R.U32.HI R0, RZ, 0x10, R9 ;  /* 0x00000010ff000819 */ /* 0x004fe40000011609 */
[----:B------:R-:W-:Y:S02]  /*45e0*/  @P0 MOV R6, R8 ;  /* 0x0000000800060202 */ /* 0x000fe40000000f00 */
[----:B------:R-:W-:Y:S01]  /*45f0*/  @P0 R2UR UR4, R0 ;  /* 0x00000000000402ca */ /* 0x000fe200000e0000 */
[----:B------:R-:W-:Y:S01]  /*4600*/  VIADD R0, R12, 0x90 ;  /* 0x000000900c007836 */ /* 0x000fe20000000000 */
[----:B------:R-:W-:Y:S02]  /*4610*/  @P0 LOP3.LUT R8, R9, 0xffff, RZ, 0xc0, !PT ;  /* 0x0000ffff09080812 */ /* 0x000fe400078ec0ff */
[----:B------:R-:W-:Y:S02]  /*4620*/  @P0 R2UR UR6, R6 ;  /* 0x00000000060602ca */ /* 0x000fe400000e0000 */
[----:B------:R-:W-:Y:S02]  /*4630*/  PRMT R0, RZ, 0x654, R0 ;  /* 0x00000654ff007816 */ /* 0x000fe40000000000 */
[----:B------:R-:W-:Y:S02]  /*4640*/  @P0 R2UR UR5, R8 ;  /* 0x00000000080502ca */ /* 0x000fe400000e0000 */
[----:B------:R1:W-:Y:S03]  /*4650*/  SYNCS.ARRIVE.TRANS64.RED.A1T0 RZ, [R0+URZ], RZ ;  /* 0x000000ff00ff79a7 */ /* 0x0003e600081004ff */
[----:B------:R-:W-:Y:S04]  /*4660*/  @UP1 UMOV UR29, UR4 ;  /* 0x00000004001d1c82 */ /* 0x000fe80008000000 */
[----:B------:R-:W-:Y:S04]  /*4670*/  @UP1 UMOV UR14, UR6 ;  /* 0x00000006000e1c82 */ /* 0x000fe80008000000 */
[----:B------:R-:W-:Y:S01]  /*4680*/  @UP1 UMOV UR13, UR5 ;  /* 0x00000005000d1c82 */ /* 0x000fe20008000000 */
[----:B------:R-:W-:Y:S05]  /*4690*/  BRA.U !UP0, `(.L_x_86) ;  /* 0x0000000108a47547 */ /* 0x000fea000b800000 */
[----:B------:R-:W-:Y:S02]  /*46a0*/  UIMAD.WIDE.U32 UR16, UR13, UR51, URZ ;  /* 0x000000330d1072a5 */ /* 0x000fe4000f8e00ff */
[----:B------:R-:W-:Y:S02]  /*46b0*/  UIMAD.WIDE.U32 UR18, UR14, UR48, URZ ;  /* 0x000000300e1272a5 */ /* 0x000fe4000f8e00ff */
[----:B------:R-:W-:Y:S02]  /*46c0*/  USEL UR4, UR31, UR39, !UP5 ;  /* 0x000000271f047287 */ /* 0x000fe4000e800000 */
[----:B------:R-:W-:Y:S02]  /*46d0*/  USEL UR7, UR37, UR47, !UP6 ;  /* 0x0000002f25077287 */ /* 0x000fe4000f000000 */
[----:B------:R-:W-:Y:S02]  /*46e0*/  UIMAD.WIDE.U32 UR8, UR4, UR22, URZ ;  /* 0x00000016040872a5 */ /* 0x000fe4000f8e00ff */
[----:B------:R-:W-:Y:S01]  /*46f0*/  UIMAD.WIDE.U32 UR10, UR7, UR22, URZ ;  /* 0x00000016070a72a5 */ /* 0x000fe2000f8e00ff */
[----:B------:R-:W-:Y:S02]  /*4700*/  UMOV UR5, UR17 ;  /* 0x0000001100057c82 */ /* 0x000fe40008000000 */
[----:B------:R-:W-:Y:S03]  /*4710*/  USHF.R.U32.HI UR6, URZ, UR53, UR5 ;  /* 0x00000035ff067299 */ /* 0x000fe60008011605 */
[----:B------:R-:W-:Y:S01]  /*4720*/  UMOV UR5, UR19 ;  /* 0x0000001300057c82 */ /* 0x000fe20008000000 */
[----:B------:R-:W-:Y:S02]  /*4730*/  USEL UR6, UR13, UR6, !UP5 ;  /* 0x000000060d067287 */ /* 0x000fe4000e800000 */
[----:B------:R-:W-:Y:S03]  /*4740*/  USHF.R.U32.HI UR12, URZ, UR49, UR5 ;  /* 0x00000031ff0c7299 */ /* 0x000fe60008011605 */
[----:B------:R-:W-:Y:S02]  /*4750*/  UMOV UR5, UR9 ;  /* 0x0000000900057c82 */ /* 0x000fe40008000000 */
[----:B------:R-:W-:Y:S03]  /*4760*/  @UP4 USHF.R.U32.HI UR4, URZ, UR23, UR5 ;  /* 0x00000017ff044299 */ /* 0x000fe60008011605 */
[----:B------:R-:W-:Y:S01]  /*4770*/  UMOV UR5, UR11 ;  /* 0x0000000b00057c82 */ /* 0x000fe20008000000 */
[----:B------:R-:W-:Y:S02]  /*4780*/  UIMAD UR4, UR45, UR4, URZ ;  /* 0x000000042d0472a4 */ /* 0x000fe4000f8e02ff */
[----:B------:R-:W-:Y:S02]  /*4790*/  @UP4 USHF.R.U32.HI UR7, URZ, UR23, UR5 ;  /* 0x00000017ff074299 */ /* 0x000fe40008011605 */
[----:B------:R-:W-:Y:S02]  /*47a0*/  UIMAD.WIDE.U32 UR10, UR6, UR22, URZ ;  /* 0x00000016060a72a5 */ /* 0x000fe4000f8e00ff */
[----:B------:R-:W-:Y:S02]  /*47b0*/  USEL UR5, UR14, UR12, !UP6 ;  /* 0x0000000c0e057287 */ /* 0x000fe4000f000000 */
[----:B------:R-:W-:Y:S02]  /*47c0*/  UIMAD UR8, UR45, UR7, URZ ;  /* 0x000000072d0872a4 */ /* 0x000fe4000f8e02ff */
[----:B------:R-:W-:Y:S03]  /*47d0*/  UISETP.GE.AND UP0, UPT, UR6, UR4, UPT ;  /* 0x000000040600728c */ /* 0x000fe6000bf06270 */
[----:B------:R-:W-:Y:S01]  /*47e0*/  UMOV UR4, UR11 ;  /* 0x0000000b00047c82 */ /* 0x000fe20008000000 */
[----:B------:R-:W-:Y:S02]  /*47f0*/  UISETP.GE.OR UP0, UPT, UR5, UR8, UP0 ;  /* 0x000000080500728c */ /* 0x000fe40008706670 */
[----:B------:R-:W-:Y:S02]  /*4800*/  USHF.R.U32.HI UR4, URZ, UR23, UR4 ;  /* 0x00000017ff047299 */ /* 0x000fe40008011604 */
[----:B------:R-:W-:Y:S02]  /*4810*/  UIMAD.WIDE.U32 UR8, UR5, UR22, URZ ;  /* 0x00000016050872a5 */ /* 0x000fe4000f8e00ff */
[----:B------:R-:W-:Y:S04]  /*4820*/  USEL UR10, UR6, UR4, !UP4 ;  /* 0x00000004060a7287 */ /* 0x000fe8000e000000 */
[----:B------:R-:W-:Y:S01]  /*4830*/  UIADD3 UR11, UPT, UPT, -UR10, URZ, URZ ;  /* 0x000000ff0a0b7290 */ /* 0x000fe2000fffe1ff */
[----:B------:R-:W-:Y:S02]  /*4840*/  @!UP0 UMOV UR4, UR9 ;  /* 0x0000000900048c82 */ /* 0x000fe40008000000 */
[----:B------:R-:W-:Y:S02]  /*4850*/  @!UP0 USHF.R.U32.HI UR4, URZ, UR23, UR4 ;  /* 0x00000017ff048299 */ /* 0x000fe40008011604 */
[----:B------:R-:W-:Y:S02]  /*4860*/  UIMAD UR8, UR45, UR11, UR6 ;  /* 0x0000000b2d0872a4 */ /* 0x000fe4000f8e0206 */
[----:B------:R-:W-:Y:S04]  /*4870*/  @!UP0 USEL UR4, UR5, UR4, !UP4 ;  /* 0x0000000405048287 */ /* 0x000fe8000e000000 */
[----:B------:R-:W-:Y:S02]  /*4880*/  @!UP0 UIMAD UR7, UR7, UR8, UR4 ;  /* 0x00000008070782a4 */ /* 0x000fe4000f8e0204 */
[----:B------:R-:W-:Y:S02]  /*4890*/  @!UP0 UIADD3 UR9, UPT, UPT, UR10, -UR4, URZ ;  /* 0x800000040a098290 */ /* 0x000fe4000fffe0ff */
[----:B------:R-:W-:Y:S02]  /*48a0*/  UIADD3 UR8, UPT, UPT, -UR6, URZ, URZ ;  /* 0x000000ff06087290 */ /* 0x000fe4000fffe1ff */
[----:B------:R-:W-:Y:S02]  /*48b0*/  UIADD3 UR4, UPT, UPT, -UR5, URZ, URZ ;  /* 0x000000ff05047290 */ /* 0x000fe4000fffe1ff */
[----:B------:R-:W-:Y:S03]  /*48c0*/  @!UP0 UIMAD UR6, UR9, UR45, UR5 ;  /* 0x0000002d090682a4 */ /* 0x000fe6000f8e0205 */
[----:B------:R-:W-:Y:S01]  /*48d0*/  @!UP0 UMOV UR5, UR7 ;  /* 0x0000000700058c82 */ /* 0x000fe20008000000 */
[----:B------:R-:W-:Y:S02]  /*48e0*/  UIMAD UR7, UR15, UR4, UR14 ;  /* 0x000000040f0772a4 */ /* 0x000fe4000f8e020e */
[----:B------:R-:W-:Y:S02]  /*48f0*/  UIMAD UR4, UR50, UR8, UR13 ;  /* 0x00000008320472a4 */ /* 0x000fe4000f8e020d */
[----:B------:R-:W-:Y:S02]  /*4900*/  UIMAD UR14, UR5, UR15, UR7 ;  /* 0x0000000f050e72a4 */ /* 0x000fe4000f8e0207 */
[----:B------:R-:W-:Y:S11]  /*4910*/  UIMAD UR13, UR6, UR50, UR4 ;  /* 0x00000032060d72a4 */ /* 0x000ff6000f8e0204 */
[----:B------:R-:W-:Y:S01]  /*4920*/  @!UPT UIADD3 URZ, UPT, UPT, URZ, URZ, URZ ;  /* 0x000000fffffff290 */ /* 0x000fe2000fffe0ff */
.L_x_86:
[----:B------:R-:W2:Y:S01]  /*4930*/  @!UP3 LDCU.128 UR8, c[0x0][0xb10] ;  /* 0x00016200ff08b7ac */ /* 0x000ea20008000c00 */
[C---:B----4-:R-:W-:Y:S02]  /*4940*/  ISETP.NE.U32.AND P1, PT, R4.reuse, RZ, PT ;  /* 0x000000ff0400720c */ /* 0x050fe40003f25070 */
[----:B------:R-:W-:Y:S02]  /*4950*/  ISETP.NE.U32.AND P0, PT, R4, RZ, PT ;  /* 0x000000ff0400720c */ /* 0x000fe40003f05070 */
[C---:B------:R-:W-:Y:S02]  /*4960*/  ISETP.NE.AND.EX P1, PT, R5.reuse, RZ, PT, P1 ;  /* 0x000000ff0500720c */ /* 0x040fe40003f25310 */
[----:B------:R-:W-:Y:S01]  /*4970*/  ISETP.NE.AND.EX P0, PT, R5, RZ, PT, P0 ;  /* 0x000000ff0500720c */ /* 0x000fe20003f05300 */
[----:B------:R-:W3:Y:S01]  /*4980*/  @!UP3 LDCU UR5, c[0x0][0xb0c] ;  /* 0x00016180ff05b7ac */ /* 0x000ee20008000800 */
[----:B------:R-:W-:Y:S01]  /*4990*/  SHF.L.U32 R9, R15, 0x1f, RZ ;  /* 0x0000001f0f097819 */ /* 0x000fe200000006ff */
[----:B------:R-:W-:Y:S02]  /*49a0*/  USHF.L.U32 UR42, UR30, 0x8, URZ ;  /* 0x000000081e2a7899 */ /* 0x000fe400080006ff */
[----:B------:R-:W-:Y:S02]  /*49b0*/  USHF.L.U32 UR43, UR20, 0x6, URZ ;  /* 0x00000006142b7899 */ /* 0x000fe400080006ff */
[----:B--2---:R-:W-:Y:S07]  /*49c0*/  UIMAD.WIDE.U32 UR6, UR14, UR8, URZ ;  /* 0x000000080e0672a5 */ /* 0x004fee000f8e00ff */
[----:B------:R-:W-:Y:S01]  /*49d0*/  @!UP3 UMOV UR4, UR7 ;  /* 0x000000070004bc82 */ /* 0x000fe20008000000 */
[----:B---3--:R-:W-:Y:S02]  /*49e0*/  @!UP3 UISETP.NE.AND UP0, UPT, UR5, 0x1, UPT ;  /* 0x000000010500b88c */ /* 0x008fe4000bf05270 */
[----:B------:R-:W-:Y:S02]  /*49f0*/  @!UP3 USHF.R.U32.HI UR4, URZ, UR9, UR4 ;  /* 0x00000009ff04b299 */ /* 0x000fe40008011604 */
[----:B------:R-:W-:Y:S02]  /*4a00*/  UIMAD.WIDE.U32 UR6, UR13, UR11, URZ ;  /* 0x0000000b0d0672a5 */ /* 0x000fe4000f8e00ff */
[----:B------:R-:W-:Y:S02]  /*4a10*/  @!UP3 USEL UR8, UR14, UR4, !UP0 ;  /* 0x000000040e08b287 */ /* 0x000fe4000c000000 */
[----:B------:R-:W-:Y:S03]  /*4a20*/  @!UP3 UISETP.NE.AND UP0, UPT, UR10, 0x1, UPT ;  /* 0x000000010a00b88c */ /* 0x000fe6000bf05270 */
[----:B------:R-:W-:Y:S02]  /*4a30*/  @!UP3 UMOV UR6, UR7 ;  /* 0x000000070006bc82 */ /* 0x000fe40008000000 */
[----:B------:R-:W2:Y:S02]  /*4a40*/  @!UP3 LDCU UR4, c[0x0][0xb20] ;  /* 0x00016400ff04b7ac */ /* 0x000ea40008000800 */
[----:B--2---:R-:W-:Y:S04]  /*4a50*/  @!UP3 USHF.R.U32.HI UR6, URZ, UR4, UR6 ;  /* 0x00000004ff06b299 */ /* 0x004fe80008011606 */
[----:B------:R-:W-:Y:S04]  /*4a60*/  @!UP3 USEL UR6, UR13, UR6, !UP0 ;  /* 0x000000060d06b287 */ /* 0x000fe8000c000000 */
[----:B------:R-:W-:Y:S02]  /*4a70*/  @!UP3 UIADD3 UR4, UPT, UPT, -UR8, UR6, URZ ;  /* 0x000000060804b290 */ /* 0x000fe4000fffe1ff */
[----:B------:R-:W-:Y:S02]  /*4a80*/  @!UP3 UIADD3 UR6, UPT, UPT, UR8, -UR6, URZ ;  /* 0x800000060806b290 */ /* 0x000fe4000fffe0ff */
[----:B------:R-:W-:Y:S02]  /*4a90*/  @!UP3 UIMAD UR14, UR4, UR5, UR14 ;  /* 0x00000005040eb2a4 */ /* 0x000fe4000f8e020e */
[----:B------:R-:W-:Y:S01]  /*4aa0*/  @!UP3 UIMAD UR13, UR6, UR10, UR13 ;  /* 0x0000000a060db2a4 */ /* 0x000fe2000f8e020d */
[----:B------:R-:W-:Y:S11]  /*4ab0*/  BRA.U UP2, `(.L_x_87) ;  /* 0x0000000102107547 */ /* 0x000ff6000b800000 */
[----:B------:R-:W-:Y:S04]  /*4ac0*/  MOV R6, UR52 ;  /* 0x0000003400067c02 */ /* 0x000fe80008000f00 */
[----:B------:R-:W-:Y:S04]  /*4ad0*/  SHF.L.U32 R6, R6, 0x1f, RZ ;  /* 0x0000001f06067819 */ /* 0x000fe800000006ff */
[----:B------:R-:W2:Y:S02]  /*4ae0*/  SYNCS.PHASECHK.TRANS64.TRYWAIT P2, [UR21+0x78], R6 ;  /* 0x00007806ff0075a7 */ /* 0x000ea40008041115 */
[----:B--2---:R-:W-:Y:S05]  /*4af0*/  @!P2 BRA `(.L_x_88) ;  /* 0x0000005800a4a947 */ /* 0x004fea0003800000 */
.L_x_87:
[----:B------:R-:W-:Y:S05]  /*4b00*/  @!P1 BRA `(.L_x_89) ;  /* 0x0000000000309947 */ /* 0x000fea0003800000 */
[----:B------:R-:W-:Y:S01]  /*4b10*/  ISETP.NE.U32.AND P1, PT, R2, RZ, PT ;  /* 0x000000ff0200720c */ /* 0x000fe20003f25070 */
[----:B------:R-:W2:Y:S01]  /*4b20*/  LDCU.64 UR4, c[0x0][0x358] ;  /* 0x00006b00ff0477ac */ /* 0x000ea20008000a00 */
[----:B------:R-:W-:Y:S02]  /*4b30*/  IMAD.MOV.U32 R76, RZ, RZ, 0x1 ;  /* 0x00000001ff4c7424 */ /* 0x000fe400078e00ff */
[----:B------:R-:W-:Y:S11]  /*4b40*/  ISETP.NE.AND.EX P1, PT, R3, RZ, PT, P1 ;  /* 0x000000ff0300720c */ /* 0x000ff60003f25310 */
[----:B------:R-:W-:Y:S02]  /*4b50*/  @!UPT UIADD3 URZ, UPT, UPT, URZ, URZ, URZ ;  /* 0x000000fffffff290 */ /* 0x000fe4000fffe0ff */
[----:B------:R-:W3:Y:S01]  /*4b60*/  @P1 LDC.64 R10, c[0x0][0x888] ;  /* 0x00022200ff0a1b82 */ /* 0x000ee20000000a00 */
[----:B-1----:R-:W-:Y:S04]  /*4b70*/  @P1 IMAD R0, R4, UR36, RZ ;  /* 0x0000002404001c24 */ /* 0x002fe8000f8e02ff */
[----:B---3--:R-:W-:Y:S04]  /*4b80*/  @P1 IMAD.WIDE R10, R0, 0x4, R10 ;  /* 0x00000004000a1825 */ /* 0x008fe800078e020a */
[----:B------:R-:W-:Y:S01]  /*4b90*/  HFMA2 R0, -RZ, RZ, 0, 5.9604644775390625e-08 ;  /* 0x00000001ff007431 */ /* 0x000fe200000001ff */
[----:B--2--5:R2:W5:Y:S04]  /*4ba0*/  @P1 LDG.E R40, desc[UR4][R10.64] ;  /* 0x000000040a281981 */ /* 0x024568000c1e1900 */
[----:B------:R-:W-:Y:S01]  /*4bb0*/  @!P1 PRMT R76, R0, 0x7610, R76 ;  /* 0x00007610004c9816 */ /* 0x000fe2000000004c */
[----:B--2---:R-:W3:Y:S06]  /*4bc0*/  @!P1 LDC R40, c[0x0][0x880] ;  /* 0x00022000ff289b82 */ /* 0x004eec0000000800 */
.L_x_89:
[----:B---3-5:R-:W-:Y:S01]  /*4bd0*/  @!P0 ISETP.EQ.AND P1, PT, R40, RZ, PT ;  /* 0x000000ff2800820c */ /* 0x028fe20003f22270 */
[----:B------:R-:W-:Y:S01]  /*4be0*/  @!UPT UIADD3 URZ, UPT, UPT, URZ, URZ, URZ ;  /* 0x000000fffffff290 */ /* 0x000fe2000fffe0ff */
[----:B------:R-:W-:Y:S11]  /*4bf0*/  @!P0 BRA `(.L_x_90) ;  /* 0x0000000000188947 */ /* 0x000ff60003800000 */
[----:B------:R-:W-:Y:S02]  /*4c00*/  LOP3.LUT P0, RZ, R76, 0xff, RZ, 0xc0, !PT ;  /* 0x000000ff4cff7812 */ /* 0x000fe4000780c0ff */
[----:B------:R-:W-:Y:S04]  /*4c10*/  ISETP.NE.U32.AND P1, PT, R2, RZ, PT ;  /* 0x000000ff0200720c */ /* 0x000fe80003f25070 */
[----:B------:R-:W-:Y:S04]  /*4c20*/  ISETP.NE.AND.EX P1, PT, R3, RZ, PT, P1 ;  /* 0x000000ff0300720c */ /* 0x000fe80003f25310 */
[----:B------:R-:W-:Y:S03]  /*4c30*/  PLOP3.LUT P1, PT, P1, PT, PT, 0x8, 0x80 ;  /* 0x000000000080781c */ /* 0x000fe60000f2e170 */
[----:B------:R-:W-:Y:S11]  /*4c40*/  @P0 ISETP.EQ.AND P1, PT, R40, RZ, PT ;  /* 0x000000ff2800020c */ /* 0x000ff60003f22270 */
[----:B------:R-:W-:Y:S02]  /*4c50*/  @!UPT UIADD3 URZ, UPT, UPT, URZ, URZ, URZ ;  /* 0x000000fffffff290 */ /* 0x000fe4000fffe0ff */
.L_x_90:
[----:B------:R-:W2:Y:S01]  /*4c60*/  SYNCS.PHASECHK.TRANS64.TRYWAIT P2, [UR21+0x50], R9 ;  /* 0x00005009ff0075a7 */ /* 0x000ea20008041115 */
[----:B------:R-:W-:Y:S04]  /*4c70*/  ELECT P0, URZ, PT ;  /* 0x0000000000ff782f */ /* 0x000fe80003800000 */
[----:B------:R-:W-:Y:S11]  /*4c80*/  PLOP3.LUT P1, PT, P1, P0, PT, 0xf2, 0x2f ;  /* 0x00000000002f781c */ /* 0x000ff60000f21e72 */
[----:B------:R-:W-:Y:S02]  /*4c90*/  @!UPT UIADD3 URZ, UPT, UPT, URZ, URZ, URZ ;  /* 0x000000fffffff290 */ /* 0x000fe4000fffe0ff */
[----:B------:R-:W-:Y:S05]  /*4ca0*/  @!P1 IADD3 R8, P0, PT, R16, 0x580, RZ ;  /* 0x0000058010089810 */ /* 0x000fea0007f1e0ff */
[----:B-1----:R-:W-:Y:S01]  /*4cb0*/  @!P1 IMAD.X R6, RZ, RZ, R17, P0 ;  /* 0x000000ffff069224 */ /* 0x002fe200000e0611 */
[----:B--2---:R-:W-:Y:S07]  /*4cc0*/  @!P2 BRA `(.L_x_91) ;  /* 0x000000580048a947 */ /* 0x004fee0003800000 */
.L_x_173:
[----:B------:R-:W-:Y:S01]  /*4cd0*/  @!P1 R2UR UR5, R8 ;  /* 0x00000000080592ca */ /* 0x000fe200000e0000 */
[----:B------:R-:W-:Y:S01]  /*4ce0*/  VOTEU.ALL UP0, P1 ;  /* 0x0000000000ff7886 */ /* 0x000fe20000800000 */
[----:B------:R-:W-:Y:S01]  /*4cf0*/  @!P1 R2UR UR4, R6 ;  /* 0x00000000060492ca */ /* 0x000fe200000e0000 */
[----:B------:R-:W-:Y:S01]  /*4d00*/  UMOV UR16, 0x0 ;  /* 0x0000000000107882 */ /* 0x000fe20000000000 */
[----:B------:R-:W-:Y:S01]  /*4d10*/  UMOV UR17, 0x10000000 ;  /* 0x1000000000117882 */ /* 0x000fe20000000000 */
[----:B------:R-:W-:Y:S01]  /*4d20*/  UMOV UR44, UR36 ;  /* 0x00000024002c7c82 */ /* 0x000fe20008000000 */
[----:B------:R-:W-:Y:S01]  /*4d30*/  @!UP0 UIADD3 UR40, UPT, UPT, UR21, 0x200, URZ ;  /* 0x0000020015288890 */ /* 0x000fe2000fffe0ff */
[----:B-1----:R-:W-:Y:S01]  /*4d40*/  @!P1 IMAD.MOV.U32 R0, RZ, RZ, 0x1000 ;  /* 0x00001000ff009424 */ /* 0x002fe200078e00ff */
[----:B------:R-:W-:Y:S01]  /*4d50*/  @!UP0 UIADD3 UR10, UPT, UPT, UR42, 0x80, URZ ;  /* 0x000000802a0a8890 */ /* 0x000fe2000fffe0ff */
[----:B------:R-:W-:Y:S01]  /*4d60*/  @!P1 IADD3 R8, P0, PT, R16, 0x580, RZ ;  /* 0x0000058010089810 */ /* 0x000fe20007f1e0ff */
[----:B------:R-:W-:Y:S01]  /*4d70*/  @!UP0 UIADD3 UR8, UPT, UPT, UR21, 0xa00, URZ ;  /* 0x00000a0015088890 */ /* 0x000fe2000fffe0ff */
[----:B------:R-:W-:Y:S02]  /*4d80*/  VOTEU.ALL UP0, P1 ;  /* 0x0000000000ff7886 */ /* 0x000fe40000800000 */
[----:B------:R-:W-:Y:S01]  /*4d90*/  IMAD.U32 R10, RZ, RZ, UR5 ;  /* 0x00000005ff0a7e24 */ /* 0x000fe2000f8e00ff */
[----:B------:R-:W-:Y:S01]  /*4da0*/  UMOV UR9, UR41 ;  /* 0x0000002900097c82 */ /* 0x000fe20008000000 */
[----:B------:R-:W-:Y:S01]  /*4db0*/  IMAD.U32 R11, RZ, RZ, UR4 ;  /* 0x00000004ff0b7e24 */ /* 0x000fe2000f8e00ff */
[----:B------:R-:W-:Y:S01]  /*4dc0*/  UMOV UR11, UR43 ;  /* 0x0000002b000b7c82 */ /* 0x000fe20008000000 */
[----:B------:R-:W-:Y:S01]  /*4dd0*/  UMOV UR12, UR36 ;  /* 0x00000024000c7c82 */ /* 0x000fe20008000000 */
[----:B------:R-:W-:Y:S01]  /*4de0*/  @!P1 R2UR UR4, R10 ;  /* 0x000000000a0492ca */ /* 0x000fe200000e0000 */
[----:B------:R-:W-:Y:S01]  /*4df0*/  UPRMT UR6, UR46, 0x654, UR41 ;  /* 0x000006542e067896 */ /* 0x000fe20008000029 */
[----:B------:R-:W-:Y:S01]  /*4e00*/  @!P1 R2UR UR5, R11 ;  /* 0x000000000b0592ca */ /* 0x000fe200000e0000 */
[----:B------:R-:W-:Y:S11]  /*4e10*/  @!P1 IMAD.X R6, RZ, RZ, R17, P0 ;  /* 0x000000ffff069224 */ /* 0x000ff600000e0611 */
[----:B------:R-:W-:Y:S01]  /*4e20*/  @!UPT UIADD3 URZ, UPT, UPT, URZ, URZ, URZ ;  /* 0x000000fffffff290 */ /* 0x000fe2000fffe0ff */
[----:B------:R1:W-:Y:S01]  /*4e30*/  @!UP0 UTMALDG.3D [UR40], [UR4], desc[UR16] ;  /* 0x00001028040085b4 */ /* 0x0003e20008011000 */
[----:B------:R-:W-:Y:S05]  /*4e40*/  VOTEU.ALL UP0, P1 ;  /* 0x0000000000ff7886 */ /* 0x000fea0000800000 */
[----:B------:R1:W-:Y:S01]  /*4e50*/  @!UP0 UTMALDG.3D [UR8], [UR4], desc[UR16] ;  /* 0x00001008040085b4 */ /* 0x0003e20008011000 */
[----:B------:R1:W-:Y:S01]  /*4e60*/  @!P1 SYNCS.ARRIVE.TRANS64.RED.A0TR RZ, [UR21+0x30], R0 ;  /* 0x00003000ffff99a7 */ /* 0x0003e20008300415 */
[----:B------:R-:W-:Y:S01]  /*4e70*/  SYNCS.ARRIVE.TRANS64.RED.A1T0 RZ, [UR6], RZ ;  /* 0x000000ffffff79a7 */ /* 0x000fe20008100406 */
[----:B------:R-:W2:Y:S02]  /*4e80*/  SYNCS.PHASECHK.TRANS64.TRYWAIT P2, [UR21+0x58], R9 ;  /* 0x00005809ff0075a7 */ /* 0x000ea40008041115 */
[----:B-12---:R-:W-:Y:S05]  /*4e90*/  @!P2 BRA `(.L_x_92) ;  /* 0x0000005400eca947 */ /* 0x006fea0003800000 */
.L_x_175:
        /* <DEDUP_REMOVED lines=10> */
[----:B------:R-:W-:Y:S02]  /*4f40*/  @!UP0 UIADD3 UR10, UPT, UPT, UR42, 0xa0, URZ ;  /* 0x000000a02a0a8890 */ /* 0x000fe4000fffe0ff */
[----:B------:R-:W-:Y:S01]  /*4f50*/  @!UP0 UIADD3 UR8, UPT, UPT, UR21, 0x1a00, URZ ;  /* 0x00001a0015088890 */ /* 0x000fe2000fffe0ff */
[----:B------:R-:W-:Y:S01]  /*4f60*/  IMAD.U32 R10, RZ, RZ, UR5 ;  /* 0x00000005ff0a7e24 */ /* 0x000fe2000f8e00ff */
[----:B------:R-:W-:Y:S01]  /*4f70*/  VOTEU.ALL UP0, P1 ;  /* 0x0000000000ff7886 */ /* 0x000fe20000800000 */
[----:B------:R-:W-:Y:S01]  /*4f80*/  IMAD.U32 R11, RZ, RZ, UR4 ;  /* 0x00000004ff0b7e24 */ /* 0x000fe2000f8e00ff */
[----:B------:R-:W-:Y:S01]  /*4f90*/  UMOV UR9, UR33 ;  /* 0x0000002100097c82 */ /* 0x000fe20008000000 */
[----:B------:R-:W-:Y:S01]  /*4fa0*/  UMOV UR11, UR43 ;  /* 0x0000002b000b7c82 */ /* 0x000fe20008000000 */
[----:B------:R-:W-:Y:S01]  /*4fb0*/  @!P1 R2UR UR4, R10 ;  /* 0x000000000a0492ca */ /* 0x000fe200000e0000 */
[----:B------:R-:W-:Y:S01]  /*4fc0*/  UMOV UR12, UR36 ;  /* 0x00000024000c7c82 */ /* 0x000fe20008000000 */
[----:B------:R-:W-:Y:S01]  /*4fd0*/  @!P1 R2UR UR5, R11 ;  /* 0x000000000b0592ca */ /* 0x000fe200000e0000 */
[----:B------:R-:W-:Y:S01]  /*4fe0*/  UPRMT UR6, UR46, 0x654, UR33 ;  /* 0x000006542e067896 */ /* 0x000fe20008000021 */
[----:B------:R-:W-:Y:S11]  /*4ff0*/  @!P1 IMAD.X R6, RZ, RZ, R17, P0 ;  /* 0x000000ffff069224 */ /* 0x000ff600000e0611 */
[----:B------:R1:W-:Y:S01]  /*5000*/  @!UP0 UTMALDG.3D [UR32], [UR4], desc[UR16] ;  /* 0x00001020040085b4 */ /* 0x0003e20008011000 */
[----:B------:R-:W-:Y:S05]  /*5010*/  VOTEU.ALL UP0, P1 ;  /* 0x0000000000ff7886 */ /* 0x000fea0000800000 */
[----:B------:R1:W-:Y:S01]  /*5020*/  @!UP0 UTMALDG.3D [UR8], [UR4], desc[UR16] ;  /* 0x00001008040085b4 */ /* 0x0003e20008011000 */
[----:B------:R1:W-:Y:S01]  /*5030*/  @!P1 SYNCS.ARRIVE.TRANS64.RED.A0TR RZ, [UR21+0x38], R0 ;  /* 0x00003800ffff99a7 */ /* 0x0003e20008300415 */
[----:B------:R-:W-:Y:S01]  /*5040*/  SYNCS.ARRIVE.TRANS64.RED.A1T0 RZ, [UR6], RZ ;  /* 0x000000ffffff79a7 */ /* 0x000fe20008100406 */
[----:B------:R-:W2:Y:S02]  /*5050*/  SYNCS.PHASECHK.TRANS64.TRYWAIT P2, [UR21+0x60], R9 ;  /* 0x00006009ff0075a7 */ /* 0x000ea40008041115 */
[----:B-12---:R-:W-:Y:S05]  /*5060*/  @!P2 BRA `(.L_x_93) ;  /* 0x000000540090a947 */ /* 0x006fea0003800000 */
.L_x_177:
        /* <DEDUP_REMOVED lines=9> */
[----:B------:R-:W-:Y:S01]  /*5100*/  VIADD R14, R14, 0x1 ;  /* 0x000000010e0e7836 */ /* 0x000fe20000000000 */
        /* <DEDUP_REMOVED lines=10> */
[----:B------:R-:W-:Y:S01]  /*51b0*/  UMOV UR12, UR36 ;  /* 0x00000024000c7c82 */ /* 0x000fe20008000000 */
[----:B------:R-:W-:Y:S11]  /*51c0*/  UPRMT UR6, UR46, 0x654, UR25 ;  /* 0x000006542e067896 */ /* 0x000ff60008000019 */
[----:B------:R1:W-:Y:S01]  /*51d0*/  @!UP0 UTMALDG.3D [UR24], [UR4], desc[UR16] ;  /* 0x00001018040085b4 */ /* 0x0003e20008011000 */
[----:B------:R-:W-:Y:S05]  /*51e0*/  VOTEU.ALL UP0, P1 ;  /* 0x0000000000ff7886 */ /* 0x000fea0000800000 */
[----:B------:R1:W-:Y:S01]  /*51f0*/  @!UP0 UTMALDG.3D [UR8], [UR4], desc[UR16] ;  /* 0x00001008040085b4 */ /* 0x0003e20008011000 */
[----:B------:R1:W-:Y:S01]  /*5200*/  @!P1 SYNCS.ARRIVE.TRANS64.RED.A0TR RZ, [UR21+0x40], R0 ;  /* 0x00004000ffff99a7 */ /* 0x0003e20008300415 */
[----:B------:R-:W-:Y:S01]  /*5210*/  SYNCS.ARRIVE.TRANS64.RED.A1T0 RZ, [UR6], RZ ;  /* 0x000000ffffff79a7 */ /* 0x000fe20008100406 */
[----:B------:R-:W2:Y:S02]  /*5220*/  SYNCS.PHASECHK.TRANS64.TRYWAIT P0, [UR21+0x68], R9 ;  /* 0x00006809ff0075a7 */ /* 0x000ea40008001115 */
[----:B-12---:R-:W-:Y:S05]  /*5230*/  @!P0 BRA `(.L_x_94) ;  /* 0x0000005400348947 */ /* 0x006fea0003800000 */
.L_x_179:
[----:B------:R-:W-:Y:S01]  /*5240*/  UIADD3 UR30, UPT, UPT, UR13, UR63, URZ ;  /* 0x0000003f0d1e7290 */ /* 0x000fe2000fffe0ff */
[----:B------:R-:W-:Y:S01]  /*5250*/  @!P1 IADD3 R6, P0, PT, R16, 0x580, RZ ;  /* 0x0000058010069810 */ /* 0x000fe20007f1e0ff */
[----:B------:R-:W-:Y:S01]  /*5260*/  UPLOP3.LUT UP2, UPT, UPT, UPT, UPT, 0x80, 0x8 ;  /* 0x000000000008789c */ /* 0x000fe20003f4f070 */
[----:B------:R-:W-:Y:S01]  /*5270*/  R2UR UR24, R78 ;  /* 0x000000004e1872ca */ /* 0x000fe200000e0000 */
[----:B------:R-:W-:Y:S01]  /*5280*/  VOTEU.ALL UP0, P1 ;  /* 0x0000000000ff7886 */ /* 0x000fe20000800000 */
[----:B------:R-:W-:Y:S01]  /*5290*/  @!P1 R2UR UR5, R6 ;  /* 0x00000000060592ca */ /* 0x000fe200000e0000 */
[----:B-1----:R-:W-:Y:S01]  /*52a0*/  @!P1 IMAD.X R0, RZ, RZ, R17, P0 ;  /* 0x000000ffff009224 */ /* 0x002fe200000e0611 */
[----:B------:R-:W-:Y:S01]  /*52b0*/  UMOV UR6, 0x0 ;  /* 0x0000000000067882 */ /* 0x000fe20000000000 */
[----:B------:R-:W-:Y:S01]  /*52c0*/  UMOV UR7, 0x10000000 ;  /* 0x1000000000077882 */ /* 0x000fe20000000000 */
[----:B------:R-:W-:Y:S01]  /*52d0*/  @!UP0 UIADD3 UR18, UPT, UPT, UR42, 0x60, URZ ;  /* 0x000000602a128890 */ /* 0x000fe2000fffe0ff */
[----:B------:R-:W-:Y:S01]  /*52e0*/  ISETP.NE.AND P0, PT, R14, 0x2, PT ;  /* 0x000000020e00780c */ /* 0x000fe20003f05270 */
[----:B------:R-:W-:Y:S01]  /*52f0*/  @!UP0 UIADD3 UR16, UPT, UPT, UR21, 0x3200, URZ ;  /* 0x0000320015108890 */ /* 0x000fe2000fffe0ff */
[----:B------:R-:W-:Y:S01]  /*5300*/  @!P1 R2UR UR4, R0 ;  /* 0x00000000000492ca */ /* 0x000fe200000e0000 */
[----:B------:R-:W-:Y:S01]  /*5310*/  @!UP0 UIADD3 UR17, UPT, UPT, UR21, 0x48, URZ ;  /* 0x0000004815118890 */ /* 0x000fe2000fffe0ff */
[----:B------:R-:W-:Y:S01]  /*5320*/  SEL R0, RZ, 0x1, P0 ;  /* 0x00000001ff007807 */ /* 0x000fe20000000000 */
[----:B------:R-:W-:Y:S01]  /*5330*/  @!UP0 UIADD3 UR10, UPT, UPT, UR42, 0xe0, URZ ;  /* 0x000000e02a0a8890 */ /* 0x000fe2000fffe0ff */
[----:B------:R-:W-:Y:S01]  /*5340*/  LOP3.LUT R15, R15, 0x1, RZ, 0x3c, !PT ;  /* 0x000000010f0f7812 */ /* 0x000fe200078e3cff */
[----:B------:R-:W-:Y:S01]  /*5350*/  @!UP0 UIADD3 UR8, UPT, UPT, UR21, 0x3a00, URZ ;  /* 0x00003a0015088890 */ /* 0x000fe2000fffe0ff */
[----:B------:R-:W-:Y:S01]  /*5360*/  IMAD.U32 R8, RZ, RZ, UR5 ;  /* 0x00000005ff087e24 */ /* 0x000fe2000f8e00ff */
[----:B------:R-:W-:Y:S01]  /*5370*/  VOTEU.ALL UP0, P1 ;  /* 0x0000000000ff7886 */ /* 0x000fe20000800000 */
[----:B------:R-:W-:Y:S01]  /*5380*/  UMOV UR19, UR43 ;  /* 0x0000002b00137c82 */ /* 0x000fe20008000000 */
[----:B------:R-:W-:Y:S01]  /*5390*/  UMOV UR20, UR36 ;  /* 0x0000002400147c82 */ /* 0x000fe20008000000 */
[----:B------:R-:W-:Y:S01]  /*53a0*/  UMOV UR11, UR43 ;  /* 0x0000002b000b7c82 */ /* 0x000fe20008000000 */
[----:B------:R-:W-:Y:S01]  /*53b0*/  UMOV UR12, UR36 ;  /* 0x00000024000c7c82 */ /* 0x000fe20008000000 */
[----:B------:R-:W-:Y:S01]  /*53c0*/  UMOV UR9, UR17 ;  /* 0x0000001100097c82 */ /* 0x000fe20008000000 */
[----:B------:R-:W-:Y:S01]  /*53d0*/  IMAD.U32 R9, RZ, RZ, UR4 ;  /* 0x00000004ff097e24 */ /* 0x000fe2000f8e00ff */
[----:B------:R-:W-:Y:S01]  /*53e0*/  @!P1 R2UR UR4, R8 ;  /* 0x00000000080492ca */ /* 0x000fe200000e0000 */
[----:B------:R-:W-:Y:S01]  /*53f0*/  UMOV UR36, UR29 ;  /* 0x0000001d00247c82 */ /* 0x000fe20008000000 */
[----:B------:R-:W-:Y:S02]  /*5400*/  LOP3.LUT R13, R13, R0, RZ, 0x3c, !PT ;  /* 0x000000000d0d7212 */ /* 0x000fe400078e3cff */
[----:B------:R-:W-:Y:S02]  /*5410*/  @!P1 R2UR UR5, R9 ;  /* 0x00000000090592ca */ /* 0x000fe400000e0000 */
[----:B------:R-:W-:Y:S11]  /*5420*/  SEL R14, R14, RZ, P0 ;  /* 0x000000ff0e0e7207 */ /* 0x000ff60000000000 */
[----:B------:R1:W-:Y:S01]  /*5430*/  @!UP0 UTMALDG.3D [UR16], [UR4], desc[UR6] ;  /* 0x00000610040085b4 */ /* 0x0003e20008011000 */
[----:B------:R-:W-:Y:S05]  /*5440*/  VOTEU.ALL UP0, P1 ;  /* 0x0000000000ff7886 */ /* 0x000fea0000800000 */
[----:B------:R2:W-:Y:S01]  /*5450*/  @!UP0 UTMALDG.3D [UR8], [UR4], desc[UR6] ;  /* 0x00000608040085b4 */ /* 0x0005e20008011000 */
[----:B------:R2:W-:Y:S01]  /*5460*/  @!P1 SYNCS.ARRIVE.TRANS64.RED.A0TR RZ, [UR21+0x48], R7 ;  /* 0x00004807ffff99a7 */ /* 0x0005e20008300415 */
[----:B------:R-:W-:Y:S01]  /*5470*/  SYNCS.ARRIVE.TRANS64.RED.A1T0 RZ, [UR38], RZ ;  /* 0x000000ffffff79a7 */ /* 0x000fe20008100426 */
[----:B-1----:R-:W-:Y:S01]  /*5480*/  UIADD3 UR20, UPT, UPT, UR14, UR24, URZ ;  /* 0x000000180e147290 */ /* 0x002fe2000fffe0ff */
[----:B------:R-:W-:Y:S11]  /*5490*/  BRA.U UP1, `(.L_x_95) ;  /* 0xfffffff101047547 */ /* 0x000ff6000b83ffff */
[----:B------:R-:W-:-:S04]  /*54a0*/  SHF.L.U32 R2, R15, 0x1f, RZ ;  /* 0x0000001f0f027819 */ /* 0x000fc800000006ff */
[----:B------:R-:W1:Y:S02]  /*54b0*/  SYNCS.PHASECHK.TRANS64.TRYWAIT P0, [UR21+0x50], R2 ;  /* 0x00005002ff0075a7 */ /* 0x000e640008001115 */
[----:B-1----:R-:W-:Y:S05]  /*54c0*/  @!P0 BRA `(.L_x_96) ;  /* 0x0000005000a88947 */ /* 0x002fea0003800000 */
.L_x_181:
[----:B------:R-:W3:Y:S02]  /*54d0*/  SYNCS.PHASECHK.TRANS64.TRYWAIT P0, [UR21+0x58], R2 ;  /* 0x00005802ff0075a7 */ /* 0x000ee40008001115 */
[----:B---3--:R-:W-:Y:S05]  /*54e0*/  @!P0 BRA `(.L_x_97) ;  /* 0x0000005000b88947 */ /* 0x008fea0003800000 */
.L_x_183:
[----:B------:R-:W3:Y:S02]  /*54f0*/  SYNCS.PHASECHK.TRANS64.TRYWAIT P0, [UR21+0x60], R2 ;  /* 0x00006002ff0075a7 */ /* 0x000ee40008001115 */
[----:B---3--:R-:W-:Y:S05]  /*5500*/  @!P0 BRA `(.L_x_98) ;  /* 0x0000005000c88947 */ /* 0x008fea0003800000 */
.L_x_185:
[----:B-1----:R-:W-:-:S07]  /*5510*/  MOV R0, UR21 ;  /* 0x0000001500007c02 */ /* 0x002fce0008000f00 */
.L_x_99:
[----:B-1----:R-:W-:-:S04]  /*5520*/  SHF.L.U32 R2, R15, 0x1f, RZ ;  /* 0x0000001f0f027819 */ /* 0x002fc800000006ff */
[----:B------:R1:W3:Y:S03]  /*5530*/  SYNCS.PHASECHK.TRANS64.TRYWAIT P0, [R0+URZ+0x68], R2 ;  /* 0x00006802000075a7 */ /* 0x0002e600080011ff */
[----:B---3--:R-:W-:Y:S05]  /*5540*/  @!P0 NANOSLEEP.SYNCS 0x989680 ;  /* 0x009896800000895d */ /* 0x008fea0003900000 */
[----:B------:R-:W3:Y:S02]  /*5550*/  @!P0 SYNCS.PHASECHK.TRANS64 P0, [R0+URZ+0x68], R2 ;  /* 0x00006802000085a7 */ /* 0x000ee400080010ff */
[----:B--23--:R-:W-:Y:S05]  /*5560*/  @P0 EXIT ;  /* 0x000000000000094d */ /* 0x00cfea0003800000 */
[----:B------:R-:W-:Y:S05]  /*5570*/  BRA `(.L_x_99) ;  /* 0xfffffffc00e87947 */ /* 0x000fea000383ffff */
.L_x_84:
[----:B------:R-:W-:-:S06]  /*5580*/  UISETP.GE.AND UP0, UPT, UR18, 0x4, UPT ;  /* 0x000000041200788c */ /* 0x000fcc000bf06270 */
[----:B------:R-:W-:-:S13]  /*5590*/  PLOP3.LUT P0, PT, PT, PT, UP0, 0x80, 0x8 ;  /* 0x000000000008781c */ /* 0x000fda0003f0f008 */
[----:B------:R-:W-:Y:S05]  /*55a0*/  @!P0 EXIT ;  /* 0x000000000000894d */ /* 0x000fea0003800000 */
[----:B------:R-:W-:Y:S01]  /*55b0*/  BAR.SYNC.DEFER_BLOCKING 0x6, 0xa0 ;  /* 0x0182800000007b1d */ /* 0x000fe20000010000 */
[----:B------:R-:W-:Y:S01]  /*55c0*/  IMAD.SHL.U32 R75, R87, 0x20, RZ ;  /* 0x00000020574b7824 */ /* 0x000fe200078e00ff */
[----:B------:R-:W-:Y:S01]  /*55d0*/  CS2R R84, SRZ ;  /* 0x0000000000547805 */ /* 0x000fe2000001ff00 */
[----:B------:R-:W-:Y:S01]  /*55e0*/  IMAD.SHL.U32 R5, R77, 0x200000, RZ ;  /* 0x002000004d057824 */ /* 0x000fe200078e00ff */
[----:B------:R-:W-:Y:S01]  /*55f0*/  CS2R R82, SRZ ;  /* 0x0000000000527805 */ /* 0x000fe2000001ff00 */
[C---:B------:R-:W-:Y:S01]  /*5600*/  IMAD.U32 R37, R87.reuse, 0x10000, RZ ;  /* 0x0001000057257824 */ /* 0x040fe200078e00ff */
[----:B------:R-:W-:Y:S02]  /*5610*/  UMOV UR43, 0x400 ;  /* 0x00000400002b7882 */ /* 0x000fe40000000000 */
[----:B------:R-:W1:Y:S01]  /*5620*/  LDC.64 R72, c[0x0][0x8b0] ;  /* 0x00022c00ff487b82 */ /* 0x000e620000000a00 */
[----:B------:R-:W-:Y:S01]  /*5630*/  ULEA UR43, UR46, UR43, 0x18 ;  /* 0x0000002b2e2b7291 */ /* 0x000fe2000f8ec0ff */
[----:B------:R-:W-:Y:S01]  /*5640*/  IMAD.SHL.U32 R4, R87, 0x4, RZ ;  /* 0x0000000457047824 */ /* 0x000fe200078e00ff */
[----:B------:R-:W-:Y:S01]  /*5650*/  LOP3.LUT R7, R75, 0x80, RZ, 0xc0, !PT ;  /* 0x000000804b077812 */ /* 0x000fe200078ec0ff */
[----:B------:R-:W-:Y:S01]  /*5660*/  IMAD.SHL.U32 R6, R77, 0x400, RZ ;  /* 0x000004004d067824 */ /* 0x000fe200078e00ff */
[----:B------:R-:W-:Y:S01]  /*5670*/  LOP3.LUT R74, R75, 0xb60, RZ, 0xc0, !PT ;  /* 0x00000b604b4a7812 */ /* 0x000fe200078ec0ff */
[----:B------:R-:W-:Y:S01]  /*5680*/  UIADD3 UR4, UPT, UPT, UR43, 0x4200, URZ ;  /* 0x000042002b047890 */ /* 0x000fe2000fffe0ff */
[----:B------:R-:W-:Y:S01]  /*5690*/  LOP3.LUT R5, R5, 0x200000, RZ, 0xc0, !PT ;  /* 0x0020000005057812 */ /* 0x000fe200078ec0ff */
[----:B------:R-:W2:Y:S01]  /*56a0*/  LDC.64 R70, c[0x0][0x8a8] ;  /* 0x00022a00ff467b82 */ /* 0x000ea20000000a00 */
[----:B------:R-:W-:Y:S01]  /*56b0*/  LOP3.LUT R4, R7, 0x10, R4, 0xf8, !PT ;  /* 0x0000001007047812 */ /* 0x000fe200078ef804 */
[----:B------:R-:W-:Y:S01]  /*56c0*/  IMAD.MOV.U32 R36, RZ, RZ, RZ ;  /* 0x000000ffff247224 */ /* 0x000fe200078e00ff */
[----:B------:R-:W-:Y:S01]  /*56d0*/  LOP3.LUT R74, R74, 0x400, R6, 0xf8, !PT ;  /* 0x000004004a4a7812 */ /* 0x000fe200078ef806 */
[----:B------:R-:W-:Y:S01]  /*56e0*/  IMAD.MOV.U32 R81, RZ, RZ, RZ ;  /* 0x000000ffff517224 */ /* 0x000fe200078e00ff */
[----:B------:R-:W-:Y:S01]  /*56f0*/  LOP3.LUT R37, R5, 0x400000, R37, 0xf8, !PT ;  /* 0x0040000005257812 */ /* 0x000fe200078ef825 */
[----:B------:R-:W-:Y:S01]  /*5700*/  IMAD.U32 R86, RZ, RZ, UR4 ;  /* 0x00000004ff567e24 */ /* 0x000fe2000f8e00ff */
[----:B------:R-:W-:Y:S01]  /*5710*/  LOP3.LUT P0, RZ, R75, 0x80, RZ, 0xc0, !PT ;  /* 0x000000804bff7812 */ /* 0x000fe2000780c0ff */
[----:B------:R-:W3:Y:S01]  /*5720*/  LDCU UR58, c[0x0][0x370] ;  /* 0x00006e00ff3a77ac */ /* 0x000ee20008000800 */
[----:B------:R-:W4:Y:S01]  /*5730*/  LDS R0, [UR43+0x130] ;  /* 0x0001302bff007984 */ /* 0x000f220008000800 */
[----:B------:R-:W-:-:S02]  /*5740*/  LOP3.LUT R74, R74, R4, RZ, 0xfc, !PT ;  /* 0x000000044a4a7212 */ /* 0x000fc400078efcff */
[----:B------:R-:W-:Y:S01]  /*5750*/  P2R R4, PR, RZ, 0x1 ;  /* 0x00000001ff047803 */ /* 0x000fe20000000000 */
[----:B------:R-:W1:Y:S01]  /*5760*/  LDCU UR42, c[0x0][0xb0c] ;  /* 0x00016180ff2a77ac */ /* 0x000e620008000800 */
[----:B------:R-:W-:Y:S01]  /*5770*/  LOP3.LUT R87, R87, 0x60, RZ, 0xc0, !PT ;  /* 0x0000006057577812 */ /* 0x000fe200078ec0ff */
[----:B------:R-:W1:Y:S01]  /*5780*/  LDCU UR39, c[0x0][0xb30] ;  /* 0x00016600ff2777ac */ /* 0x000e620008000800 */
[----:B------:R-:W1:Y:S01]  /*5790*/  LDCU.64 UR56, c[0x0][0x888] ;  /* 0x00011100ff3877ac */ /* 0x000e620008000a00 */
[----:B------:R-:W1:Y:S01]  /*57a0*/  LDCU.64 UR40, c[0x0][0xb28] ;  /* 0x00016500ff2877ac */ /* 0x000e620008000a00 */
[----:B------:R-:W1:Y:S01]  /*57b0*/  LDCU.64 UR60, c[0x0][0x890] ;  /* 0x00011200ff3c77ac */ /* 0x000e620008000a00 */
[----:B------:R-:W1:Y:S01]  /*57c0*/  LDCU.128 UR52, c[0x0][0xb10] ;  /* 0x00016200ff3477ac */ /* 0x000e620008000c00 */
[----:B------:R-:W1:Y:S01]  /*57d0*/  LDCU UR47, c[0x0][0x374] ;  /* 0x00006e80ff2f77ac */ /* 0x000e620008000800 */
[----:B------:R-:W-:Y:S01]  /*57e0*/  UIADD3 UR62, UPT, UPT, UR43, 0x200, URZ ;  /* 0x000002002b3e7890 */ /* 0x000fe2000fffe0ff */
[----:B-1234-:R-:W-:-:S11]  /*57f0*/  IMAD.IADD R37, R0, 0x1, R37 ;  /* 0x0000000100257824 */ /* 0x01efd600078e0225 */
.L_x_141:
[C---:B------:R-:W-:Y:S02]  /*5800*/  LEA R3, R81.reuse, UR43, 0x3 ;  /* 0x0000002b51037c11 */ /* 0x040fe4000f8e18ff */
[----:B------:R-:W-:Y:S02]  /*5810*/  SHF.L.U32 R0, R84, 0x1f, RZ ;  /* 0x0000001f54007819 */ /* 0x000fe400000006ff */
[----:B------:R-:W-:Y:S02]  /*5820*/  LEA R4, R81, UR43, 0x4 ;  /* 0x0000002b51047c11 */ /* 0x000fe4000f8e20ff */
[----:B-1----:R-:W1:Y:S02]  /*5830*/  SYNCS.PHASECHK.TRANS64.TRYWAIT P0, [R3+URZ+0x80], R0 ;  /* 0x00008000030075a7 */ /* 0x002e6400080011ff */
[----:B-1----:R-:W-:Y:S05]  /*5840*/  @!P0 BRA `(.L_x_100) ;  /* 0x0000005000108947 */ /* 0x002fea0003800000 */
.L_x_186:
        /* <DEDUP_REMOVED lines=8> */
[----:B--2---:R-:W-:Y:S11]  /*58d0*/  LOP3.LUT P0, RZ, R6, 0x1, RZ, 0xc0, !PT ;  /* 0x0000000106ff7812 */ /* 0x004ff6000780c0ff */
[----:B------:R-:W-:Y:S02]  /*58e0*/  @!UPT UIADD3 URZ, UPT, UPT, URZ, URZ, URZ ;  /* 0x000000fffffff290 */ /* 0x000fe4000fffe0ff */
[----:B---3--:R-:W-:Y:S01]  /*58f0*/  VOTEU.ANY UP1, P0 ;  /* 0x0000000000ff7886 */ /* 0x008fe20000020100 */
[----:B------:R-:W-:Y:S01]  /*5900*/  PLOP3.LUT P0, PT, PT, PT, UP1, 0x80, 0x8 ;  /* 0x000000000008781c */ /* 0x000fe20003f0f018 */
[----:B------:R-:W-:Y:S11]  /*5910*/  UP2UR UR44, UPR, URZ, 0x2 ;  /* 0x00000002ff2c7883 */ /* 0x000ff60008000000 */
[----:B------:R-:W-:Y:S01]  /*5920*/  @!UPT UIADD3 URZ, UPT, UPT, URZ, URZ, URZ ;  /* 0x000000fffffff290 */ /* 0x000fe2000fffe0ff */
[----:B-1----:R-:W-:Y:S02]  /*5930*/  @P0 SHF.R.U32.HI R0, RZ, 0x10, R5 ;  /* 0x00000010ff000819 */ /* 0x002fe40000011605 */
        /* <DEDUP_REMOVED lines=12> */
[----:B------:R-:W2:Y:S01]  /*5a00*/  LDCU UR12, c[0x0][0xb20] ;  /* 0x00016400ff0c77ac */ /* 0x000ea20008000800 */
[----:B------:R-:W-:Y:S02]  /*5a10*/  UIMAD.WIDE.U32 UR4, UR47, UR55, URZ ;  /* 0x000000372f0472a5 */ /* 0x000fe4000f8e00ff */
[----:B------:R-:W-:Y:S02]  /*5a20*/  UIMAD.WIDE.U32 UR6, UR58, UR52, URZ ;  /* 0x000000343a0672a5 */ /* 0x000fe4000f8e00ff */
[----:B------:R-:W-:Y:S02]  /*5a30*/  UISETP.NE.AND UP0, UPT, UR54, 0x1, UPT ;  /* 0x000000013600788c */ /* 0x000fe4000bf05270 */
[----:B------:R-:W-:Y:S02]  /*5a40*/  UIMAD.WIDE.U32 UR8, UR37, UR55, URZ ;  /* 0x00000037250872a5 */ /* 0x000fe4000f8e00ff */
[----:B------:R-:W-:Y:S02]  /*5a50*/  UIMAD.WIDE.U32 UR10, UR38, UR52, URZ ;  /* 0x00000034260a72a5 */ /* 0x000fe4000f8e00ff */
[----:B------:R-:W-:Y:S02]  /*5a60*/  UISETP.NE.AND UP1, UPT, UR42, 0x1, UPT ;  /* 0x000000012a00788c */ /* 0x000fe4000bf25270 */
[----:B------:R-:W-:Y:S01]  /*5a70*/  UISETP.NE.AND UP2, UPT, UR45, 0x1, UPT ;  /* 0x000000012d00788c */ /* 0x000fe2000bf45270 */
[----:B------:R-:W-:Y:S02]  /*5a80*/  UMOV UR4, UR5 ;  /* 0x0000000500047c82 */ /* 0x000fe40008000000 */
[----:B--2---:R-:W-:Y:S03]  /*5a90*/  USHF.R.U32.HI UR5, URZ, UR12, UR4 ;  /* 0x0000000cff057299 */ /* 0x004fe60008011604 */
[----:B------:R-:W-:Y:S02]  /*5aa0*/  UMOV UR4, UR7 ;  /* 0x0000000700047c82 */ /* 0x000fe40008000000 */
[----:B------:R-:W-:Y:S02]  /*5ab0*/  USHF.R.U32.HI UR7, URZ, UR53, UR4 ;  /* 0x00000035ff077299 */ /* 0x000fe40008011604 */
[----:B------:R-:W-:Y:S02]  /*5ac0*/  USEL UR4, UR47, UR5, !UP0 ;  /* 0x000000052f047287 */ /* 0x000fe4000c000000 */
[----:B------:R-:W-:Y:S01]  /*5ad0*/  USEL UR7, UR58, UR7, !UP1 ;  /* 0x000000073a077287 */ /* 0x000fe2000c800000 */
[----:B------:R-:W-:Y:S01]  /*5ae0*/  UMOV UR5, UR9 ;  /* 0x0000000900057c82 */ /* 0x000fe20008000000 */
[----:B------:R-:W-:Y:S02]  /*5af0*/  UIMAD.WIDE.U32 UR8, UR4, UR40, URZ ;  /* 0x00000028040872a5 */ /* 0x000fe4000f8e00ff */
[----:B------:R-:W-:Y:S03]  /*5b00*/  USHF.R.U32.HI UR6, URZ, UR12, UR5 ;  /* 0x0000000cff067299 */ /* 0x000fe60008011605 */
[----:B------:R-:W-:Y:S01]  /*5b10*/  UMOV UR5, UR11 ;  /* 0x0000000b00057c82 */ /* 0x000fe20008000000 */
[----:B------:R-:W-:Y:S02]  /*5b20*/  UIMAD.WIDE.U32 UR10, UR7, UR40, URZ ;  /* 0x00000028070a72a5 */ /* 0x000fe4000f8e00ff */
[----:B------:R-:W-:Y:S02]  /*5b30*/  USHF.R.U32.HI UR12, URZ, UR53, UR5 ;  /* 0x00000035ff0c7299 */ /* 0x000fe40008011605 */
[----:B------:R-:W-:Y:S01]  /*5b40*/  USEL UR6, UR37, UR6, !UP0 ;  /* 0x0000000625067287 */ /* 0x000fe2000c000000 */
[----:B------:R-:W-:Y:S02]  /*5b50*/  UMOV UR5, UR9 ;  /* 0x0000000900057c82 */ /* 0x000fe40008000000 */
[----:B------:R-:W-:Y:S01]  /*5b60*/  UMOV UR10, UR11 ;  /* 0x0000000b000a7c82 */ /* 0x000fe20008000000 */
[----:B------:R-:W-:Y:S02]  /*5b70*/  @UP2 USHF.R.U32.HI UR4, URZ, UR41, UR5 ;  /* 0x00000029ff042299 */ /* 0x000fe40008011605 */
[----:B------:R-:W-:Y:S02]  /*5b80*/  @UP2 USHF.R.U32.HI UR7, URZ, UR41, UR10 ;  /* 0x00000029ff072299 */ /* 0x000fe4000801160a */
[----:B------:R-:W-:Y:S02]  /*5b90*/  UIMAD UR4, UR45, UR4, URZ ;  /* 0x000000042d0472a4 */ /* 0x000fe4000f8e02ff */
        /* <DEDUP_REMOVED lines=8> */
[----:B------:R-:W-:Y:S02]  /*5c20*/  USEL UR11, UR6, UR4, !UP2 ;  /* 0x00000004060b7287 */ /* 0x000fe4000d000000 */
[----:B------:R-:W-:Y:S02]  /*5c30*/  UIADD3 UR8, UPT, UPT, -UR5, URZ, URZ ;  /* 0x000000ff05087290 */ /* 0x000fe4000fffe1ff */
[----:B------:R-:W-:Y:S01]  /*5c40*/  UIADD3 UR10, UPT, UPT, -UR11, URZ, URZ ;  /* 0x000000ff0b0a7290 */ /* 0x000fe2000fffe1ff */
[----:B------:R-:W-:Y:S01]  /*5c50*/  @!UP0 UMOV UR4, UR9 ;  /* 0x0000000900048c82 */ /* 0x000fe20008000000 */
[----:B------:R-:W-:Y:S02]  /*5c60*/  UIADD3 UR9, UPT, UPT, -UR6, URZ, URZ ;  /* 0x000000ff06097290 */ /* 0x000fe4000fffe1ff */
[----:B------:R-:W-:Y:S02]  /*5c70*/  @!UP0 USHF.R.U32.HI UR4, URZ, UR41, UR4 ;  /* 0x00000029ff048299 */ /* 0x000fe40008011604 */
[----:B------:R-:W-:Y:S02]  /*5c80*/  UIMAD UR10, UR45, UR10, UR6 ;  /* 0x0000000a2d0a72a4 */ /* 0x000fe4000f8e0206 */
[----:B------:R-:W-:Y:S04]  /*5c90*/  @!UP0 USEL UR4, UR5, UR4, !UP2 ;  /* 0x0000000405048287 */ /* 0x000fe8000d000000 */
[----:B------:R-:W-:Y:S02]  /*5ca0*/  @!UP0 UIMAD UR10, UR7, UR10, UR4 ;  /* 0x0000000a070a82a4 */ /* 0x000fe4000f8e0204 */
[----:B------:R-:W-:Y:S02]  /*5cb0*/  @!UP0 UIADD3 UR11, UPT, UPT, UR11, -UR4, URZ ;  /* 0x800000040b0b8290 */ /* 0x000fe4000fffe0ff */
[----:B------:R-:W-:Y:S02]  /*5cc0*/  UIMAD UR7, UR42, UR8, UR38 ;  /* 0x000000082a0772a4 */ /* 0x000fe4000f8e0226 */
[----:B------:R-:W-:Y:S02]  /*5cd0*/  @!UP0 UIMAD UR6, UR11, UR45, UR5 ;  /* 0x0000002d0b0682a4 */ /* 0x000fe4000f8e0205 */
[----:B------:R-:W-:Y:S01]  /*5ce0*/  UIMAD UR4, UR54, UR9, UR37 ;  /* 0x00000009360472a4 */ /* 0x000fe2000f8e0225 */
[----:B------:R-:W-:Y:S02]  /*5cf0*/  @!UP0 UMOV UR5, UR10 ;  /* 0x0000000a00058c82 */ /* 0x000fe40008000000 */
[----:B------:R-:W-:Y:S02]  /*5d00*/  UIMAD UR38, UR5, UR42, UR7 ;  /* 0x0000002a052672a4 */ /* 0x000fe4000f8e0207 */
[----:B------:R-:W-:Y:S11]  /*5d10*/  UIMAD UR37, UR6, UR54, UR4 ;  /* 0x00000036062572a4 */ /* 0x000ff6000f8e0204 */
[----:B------:R-:W-:Y:S01]  /*5d20*/  @!UPT UIADD3 URZ, UPT, UPT, URZ, URZ, URZ ;  /* 0x000000fffffff290 */ /* 0x000fe2000fffe0ff */
.L_x_101:
[----:B------:R-:W-:Y:S01]  /*5d30*/  UISETP.NE.AND UP0, UPT, UR39, 0x1, UPT ;  /* 0x000000012700788c */ /* 0x000fe2000bf05270 */
[----:B------:R-:W-:Y:S01]  /*5d40*/  IADD3 R81, PT, PT, R81, 0x1, RZ ;  /* 0x0000000151517810 */ /* 0x000fe20007ffe0ff */
[----:B------:R-:W-:Y:S02]  /*5d50*/  USHF.L.U32 UR50, UR20, 0x6, URZ ;  /* 0x0000000614327899 */ /* 0x000fe400080006ff */
[----:B------:R-:W-:Y:S07]  /*5d60*/  USHF.L.U32 UR49, UR30, 0x8, URZ ;  /* 0x000000081e317899 */ /* 0x000fee00080006ff */
[----:B------:R-:W2:Y:S01]  /*5d70*/  @!UP0 LDCU.128 UR12, c[0x0][0xb10] ;  /* 0x00016200ff0c87ac */ /* 0x000ea20008000c00 */
[----:B------:R-:W3:Y:S01]  /*5d80*/  @!UP0 LDCU UR5, c[0x0][0xb0c] ;  /* 0x00016180ff0587ac */ /* 0x000ee20008000800 */
[----:B------:R-:W4:Y:S01]  /*5d90*/  @!UP0 LDCU UR10, c[0x0][0xb20] ;  /* 0x00016400ff0a87ac */ /* 0x000f220008000800 */
[----:B--2---:R-:W-:Y:S02]  /*5da0*/  UIMAD.WIDE.U32 UR8, UR38, UR12, URZ ;  /* 0x0000000c260872a5 */ /* 0x004fe4000f8e00ff */
[----:B------:R-:W-:Y:S02]  /*5db0*/  UIMAD.WIDE.U32 UR6, UR37, UR15, URZ ;  /* 0x0000000f250672a5 */ /* 0x000fe4000f8e00ff */
[----:B------:R-:W-:Y:S03]  /*5dc0*/  @!UP0 UISETP.NE.AND UP1, UPT, UR14, 0x1, UPT ;  /* 0x000000010e00888c */ /* 0x000fe6000bf25270 */
[----:B------:R-:W-:Y:S01]  /*5dd0*/  @!UP0 UMOV UR4, UR9 ;  /* 0x0000000900048c82 */ /* 0x000fe20008000000 */
[----:B---3--:R-:W-:Y:S02]  /*5de0*/  @!UP0 UISETP.NE.AND UP2, UPT, UR5, 0x1, UPT ;  /* 0x000000010500888c */ /* 0x008fe4000bf45270 */
[----:B------:R-:W-:Y:S01]  /*5df0*/  @!UP0 USHF.R.U32.HI UR4, URZ, UR13, UR4 ;  /* 0x0000000dff048299 */ /* 0x000fe20008011604 */
[----:B------:R-:W-:Y:S02]  /*5e00*/  @!UP0 UMOV UR6, UR7 ;  /* 0x0000000700068c82 */ /* 0x000fe40008000000 */
[----:B----4-:R-:W-:Y:S02]  /*5e10*/  @!UP0 USHF.R.U32.HI UR6, URZ, UR10, UR6 ;  /* 0x0000000aff068299 */ /* 0x010fe40008011606 */
[----:B------:R-:W-:Y:S02]  /*5e20*/  @!UP0 USEL UR7, UR38, UR4, !UP2 ;  /* 0x0000000426078287 */ /* 0x000fe4000d000000 */
[----:B------:R-:W-:Y:S04]  /*5e30*/  @!UP0 USEL UR6, UR37, UR6, !UP1 ;  /* 0x0000000625068287 */ /* 0x000fe8000c800000 */
[----:B------:R-:W-:Y:S02]  /*5e40*/  @!UP0 UIADD3 UR4, UPT, UPT, -UR7, UR6, URZ ;  /* 0x0000000607048290 */ /* 0x000fe4000fffe1ff */
[----:B------:R-:W-:Y:S02]  /*5e50*/  @!UP0 UIADD3 UR6, UPT, UPT, UR7, -UR6, URZ ;  /* 0x8000000607068290 */ /* 0x000fe4000fffe0ff */
[----:B------:R-:W-:Y:S02]  /*5e60*/  @!UP0 UIMAD UR38, UR4, UR5, UR38 ;  /* 0x00000005042682a4 */ /* 0x000fe4000f8e0226 */
[----:B------:R-:W-:Y:S02]  /*5e70*/  @!UP0 UIMAD UR37, UR6, UR14, UR37 ;  /* 0x0000000e062582a4 */ /* 0x000fe4000f8e0225 */
[----:B------:R-:W-:Y:S09]  /*5e80*/  ULOP3.LUT UP0, URZ, UR62, 0x90, URZ, 0xc0, !UPT ;  /* 0x000000903eff7892 */ /* 0x000ff2000f80c0ff */
[----:B------:R-:W-:Y:S05]  /*5e90*/  BRA.U !UP0, `(.L_x_102) ;  /* 0x0000000108407547 */ /* 0x000fea000b800000 */
[----:B------:R-:W2:Y:S01]  /*5ea0*/  LDCU.64 UR8, c[0x4][0x88] ;  /* 0x01001100ff0877ac */ /* 0x000ea20008000a00 */
[----:B------:R-:W-:Y:S01]  /*5eb0*/  MOV R3, 0x0 ;  /* 0x0000000000037802 */ /* 0x000fe20000000f00 */
[----:B------:R-:W-:Y:S02]  /*5ec0*/  HFMA2 R12, -RZ, RZ, 0, 5.9604644775390625e-08 ;  /* 0x00000001ff0c7431 */ /* 0x000fe400000001ff */
[----:B------:R-:W-:Y:S02]  /*5ed0*/  IMAD.MOV.U32 R8, RZ, RZ, 0x70 ;  /* 0x00000070ff087424 */ /* 0x000fe400078e00ff */
[----:B------:R-:W-:Y:S01]  /*5ee0*/  IMAD.MOV.U32 R13, RZ, RZ, RZ ;  /* 0x000000ffff0d7224 */ /* 0x000fe200078e00ff */
[----:B------:R-:W3:Y:S01]  /*5ef0*/  LDCU.64 UR6, c[0x4][0x90] ;  /* 0x01001200ff0677ac */ /* 0x000ee20008000a00 */
[----:B------:R-:W4:Y:S01]  /*5f00*/  LDC.64 R2, c[0x4][R3] ;  /* 0x0100000003027b82 */ /* 0x000f220000000a00 */
[----:B------:R-:W1:Y:S01]  /*5f10*/  LDCU.64 UR4, c[0x4][0x8] ;  /* 0x01000100ff0477ac */ /* 0x000e620008000a00 */
[----:B--2---:R-:W-:Y:S01]  /*5f20*/  MOV R5, UR9 ;  /* 0x0000000900057c02 */ /* 0x004fe20008000f00 */
[----:B------:R-:W-:Y:S01]  /*5f30*/  IMAD.U32 R4, RZ, RZ, UR8 ;  /* 0x00000008ff047e24 */ /* 0x000fe2000f8e00ff */
[----:B---3--:R-:W-:Y:S01]  /*5f40*/  MOV R7, UR7 ;  /* 0x0000000700077c02 */ /* 0x008fe20008000f00 */
[----:B------:R-:W-:Y:S01]  /*5f50*/  IMAD.U32 R6, RZ, RZ, UR6 ;  /* 0x00000006ff067e24 */ /* 0x000fe2000f8e00ff */
[----:B-1----:R-:W-:Y:S01]  /*5f60*/  MOV R11, UR5 ;  /* 0x00000005000b7c02 */ /* 0x002fe20008000f00 */
[----:B------:R-:W-:Y:S02]  /*5f70*/  IMAD.U32 R10, RZ, RZ, UR4 ;  /* 0x00000004ff0a7e24 */ /* 0x000fe4000f8e00ff */
[----:B------:R-:W-:Y:S07]  /*5f80*/  LEPC R20, `(.L_x_102) ;  /* 0x000000001014794e */ /* 0x000fee0000000000 */
[----:B----45:R-:W-:Y:S05]  /*5f90*/  CALL.ABS.NOINC R2 ;  /* 0x0000000002007343 */ /* 0x030fea0003c00000 */
.L_x_102:
[----:B------:R-:W-:Y:S01]  /*5fa0*/  LOP3.LUT P0, RZ, R86, 0x90, RZ, 0xc0, !PT ;  /* 0x0000009056ff7812 */ /* 0x000fe2000780c0ff */
[----:B------:R-:W-:Y:S11]  /*5fb0*/  BSSY.RECONVERGENT B6, `(.L_x_103) ;  /* 0x0000013000067945 */ /* 0x000ff60003800200 */
[----:B------:R-:W-:Y:S01]  /*5fc0*/  @!UPT UIADD3 URZ, UPT, UPT, URZ, URZ, URZ ;  /* 0x000000fffffff290 */ /* 0x000fe2000fffe0ff */
[----:B------:R-:W-:Y:S05]  /*5fd0*/  @!P0 BRA `(.L_x_104) ;  /* 0x0000000000408947 */ /* 0x000fea0003800000 */
        /* <DEDUP_REMOVED lines=16> */
.L_x_104:
[----:B------:R-:W-:Y:S05]  /*60e0*/  BSYNC.RECONVERGENT B6 ;  /* 0x0000000000067941 */ /* 0x000fea0003800200 */
.L_x_103:
[----:B------:R-:W-:Y:S01]  /*60f0*/  R2UR UR4, R79 ;  /* 0x000000004f0472ca */ /* 0x000fe200000e0000 */
[----:B------:R-:W-:Y:S01]  /*6100*/  UISETP.NE.U32.AND UP0, UPT, UR60, URZ, UPT ;  /* 0x000000ff3c00728c */ /* 0x000fe2000bf05070 */
[----:B------:R-:W-:Y:S02]  /*6110*/  ISETP.NE.U32.AND P4, PT, R72, RZ, PT ;  /* 0x000000ff4800720c */ /* 0x000fe40003f85070 */
[----:B------:R-:W-:Y:S01]  /*6120*/  ISETP.NE.U32.AND P2, PT, RZ, UR56, PT ;  /* 0x00000038ff007c0c */ /* 0x000fe2000bf45070 */
[----:B------:R-:W-:Y:S01]  /*6130*/  UISETP.NE.AND.EX UP1, UPT, UR61, URZ, UPT, UP0 ;  /* 0x000000ff3d00728c */ /* 0x000fe2000bf25300 */
[----:B------:R-:W-:Y:S01]  /*6140*/  ISETP.NE.AND.EX P4, PT, R73, RZ, PT, P4 ;  /* 0x000000ff4900720c */ /* 0x000fe20003f85340 */
[----:B------:R-:W-:Y:S01]  /*6150*/  UPLOP3.LUT UP0, UPT, UPT, UPT, UPT, 0x40, 0x4 ;  /* 0x000000000004789c */ /* 0x000fe20003f0e870 */
[----:B------:R-:W-:Y:S05]  /*6160*/  ISETP.NE.AND.EX P2, PT, RZ, UR57, PT, P2 ;  /* 0x00000039ff007c0c */ /* 0x000fea000bf45320 */
[----:B------:R-:W-:Y:S06]  /*6170*/  UISETP.NE.AND UP2, UPT, UR4, URZ, UPT ;  /* 0x000000ff0400728c */ /* 0x000fec000bf45270 */
[----:B------:R-:W-:Y:S05]  /*6180*/  PLOP3.LUT P1, PT, PT, PT, UP2, 0x80, 0x8 ;  /* 0x000000000008781c */ /* 0x000fea0003f2f028 */
[----:B------:R-:W-:Y:S06]  /*6190*/  @UP2 UPLOP3.LUT UP0, UPT, UPT, UPT, UP1, 0x80, 0x8 ;  /* 0x000000000008289c */ /* 0x000fec0003f0f010 */
[----:B------:R-:W-:Y:S01]  /*61a0*/  PLOP3.LUT P0, PT, PT, PT, UP0, 0x80, 0x8 ;  /* 0x000000000008781c */ /* 0x000fe20003f0f008 */
[----:B------:R-:W-:Y:S01]  /*61b0*/  @!UPT UIADD3 URZ, UPT, UPT, URZ, URZ, URZ ;  /* 0x000000fffffff290 */ /* 0x000fe2000fffe0ff */
[----:B------:R-:W-:Y:S11]  /*61c0*/  BRA.U !UP1, `(.L_x_105) ;  /* 0x00000001093c7547 */ /* 0x000ff6000b800000 */
[----:B------:R-:W-:Y:S01]  /*61d0*/  UISETP.NE.U32.AND UP0, UPT, UR56, URZ, UPT ;  /* 0x000000ff3800728c */ /* 0x000fe2000bf05070 */
[----:B-1----:R-:W-:Y:S01]  /*61e0*/  HFMA2 R0, -RZ, RZ, 0, 5.9604644775390625e-08 ;  /* 0x00000001ff007431 */ /* 0x002fe200000001ff */
[----:B------:R-:W1:Y:S01]  /*61f0*/  LDCU.64 UR8, c[0x0][0x358] ;  /* 0x00006b00ff0877ac */ /* 0x000e620008000a00 */
[----:B------:R-:W-:Y:S01]  /*6200*/  IMAD.MOV.U32 R76, RZ, RZ, 0x1 ;  /* 0x00000001ff4c7424 */ /* 0x000fe200078e00ff */
[----:B------:R-:W-:Y:S06]  /*6210*/  UISETP.NE.AND.EX UP0, UPT, UR57, URZ, UPT, UP0 ;  /* 0x000000ff3900728c */ /* 0x000fec000bf05300 */
[----:B------:R-:W-:Y:S05]  /*6220*/  PLOP3.LUT P3, PT, PT, PT, UP0, 0x80, 0x8 ;  /* 0x000000000008781c */ /* 0x000fea0003f6f008 */
[----:B------:R-:W2:Y:S01]  /*6230*/  @UP0 LDCU.64 UR4, c[0x0][0x888] ;  /* 0x00011100ff0407ac */ /* 0x000ea20008000a00 */
[----:B------:R-:W-:Y:S07]  /*6240*/  @UP0 UIMAD UR6, UR36, UR60, URZ ;  /* 0x0000003c240602a4 */ /* 0x000fee000f8e02ff */
[----:B------:R-:W-:Y:S01]  /*6250*/  @!P3 PRMT R76, R0, 0x7610, R76 ;  /* 0x00007610004cb816 */ /* 0x000fe2000000004c */
[----:B--2---:R-:W-:Y:S06]  /*6260*/  @UP0 UIMAD.WIDE UR4, UR6, 0x4, UR4 ;  /* 0x00000004060408a5 */ /* 0x004fec000f8e0204 */
[----:B-----5:R-:W-:Y:S01]  /*6270*/  IMAD.U32 R40, RZ, RZ, UR4 ;  /* 0x00000004ff287e24 */ /* 0x020fe2000f8e00ff */
[----:B------:R-:W-:Y:S04]  /*6280*/  MOV R41, UR5 ;  /* 0x0000000500297c02 */ /* 0x000fe80008000f00 */
[----:B------:R-:W2:Y:S01]  /*6290*/  @!UP0 LDCU UR4, c[0x0][0x880] ;  /* 0x00011000ff0487ac */ /* 0x000ea20008000800 */
[----:B-1----:R3:W5:Y:S02]  /*62a0*/  @P3 LDG.E R40, desc[UR8][R40.64] ;  /* 0x0000000828283981 */ /* 0x002764000c1e1900 */
[----:B--23--:R-:W-:Y:S02]  /*62b0*/  @!P3 IMAD.U32 R40, RZ, RZ, UR4 ;  /* 0x00000004ff28be24 */ /* 0x00cfe4000f8e00ff */
.L_x_105:
[----:B------:R-:W-:Y:S05]  /*62c0*/  @!P4 BRA `(.L_x_106) ;  /* 0x000000000024c947 */ /* 0x000fea0003800000 */
[----:B------:R-:W-:Y:S01]  /*62d0*/  ISETP.NE.U32.AND P3, PT, R70, RZ, PT ;  /* 0x000000ff4600720c */ /* 0x000fe20003f65070 */
[----:B------:R-:W2:Y:S03]  /*62e0*/  LDCU.64 UR4, c[0x0][0x358] ;  /* 0x00006b00ff0477ac */ /* 0x000ea60008000a00 */
[----:B------:R-:W-:Y:S11]  /*62f0*/  ISETP.NE.AND.EX P3, PT, R71, RZ, PT, P3 ;  /* 0x000000ff4700720c */ /* 0x000ff60003f65330 */
[----:B------:R-:W-:Y:S02]  /*6300*/  @!UPT UIADD3 URZ, UPT, UPT, URZ, URZ, URZ ;  /* 0x000000fffffff290 */ /* 0x000fe4000fffe0ff */
[----:B------:R-:W3:Y:S01]  /*6310*/  @P3 LDC.64 R2, c[0x0][0x8a8] ;  /* 0x00022a00ff023b82 */ /* 0x000ee20000000a00 */
[----:B-1----:R-:W-:Y:S04]  /*6320*/  @P3 IMAD R0, R72, UR36, RZ ;  /* 0x0000002448003c24 */ /* 0x002fe8000f8e02ff */
[----:B---3--:R-:W-:Y:S05]  /*6330*/  @P3 IMAD.WIDE R2, R0, 0x4, R2 ;  /* 0x0000000400023825 */ /* 0x008fea00078e0202 */
[----:B--2--5:R2:W5:Y:S02]  /*6340*/  @P3 LDG.E R38, desc[UR4][R2.64] ;  /* 0x0000000402263981 */ /* 0x024564000c1e1900 */
[----:B--2---:R-:W3:Y:S02]  /*6350*/  @!P3 LDC R38, c[0x0][0x8a0] ;  /* 0x00022800ff26bb82 */ /* 0x004ee40000000800 */
.L_x_106:
[----:B-----5:R-:W-:Y:S01]  /*6360*/  ISETP.NE.AND P4, PT, R40, RZ, PT ;  /* 0x000000ff2800720c */ /* 0x020fe20003f85270 */
[----:B------:R-:W-:Y:S01]  /*6370*/  BSSY B1, `(.L_x_107) ;  /* 0x0000040000017945 */ /* 0x000fe20003800000 */
[----:B------:R-:W-:Y:S01]  /*6380*/  SEL R2, RZ, 0xffffffff, P2 ;  /* 0xffffffffff027807 */ /* 0x000fe20001000000 */
[----:B------:R-:W-:Y:S01]  /*6390*/  IMAD.MOV.U32 R52, RZ, RZ, 0x1 ;  /* 0x00000001ff347424 */ /* 0x000fe200078e00ff */
[----:B------:R-:W-:Y:S01]  /*63a0*/  LOP3.LUT P3, RZ, R76, 0xff, RZ, 0xc0, !PT ;  /* 0x000000ff4cff7812 */ /* 0x000fe2000786c0ff */
[----:B------:R-:W-:Y:S01]  /*63b0*/  IMAD R39, R36, 0x80, R37 ;  /* 0x0000008024277824 */ /* 0x000fe200078e0225 */
[----:B-1----:R-:W-:Y:S02]  /*63c0*/  @P1 SEL R0, RZ, 0xffffffff, P4 ;  /* 0xffffffffff001807 */ /* 0x002fe40002000000 */
[----:B------:R-:W-:Y:S02]  /*63d0*/  CS2R R50, SRZ ;  /* 0x0000000000327805 */ /* 0x000fe4000001ff00 */
[----:B------:R-:W-:Y:S02]  /*63e0*/  LEA R3, R83, UR43, 0x3 ;  /* 0x0000002b53037c11 */ /* 0x000fe4000f8e18ff */
[----:B------:R-:W-:Y:S02]  /*63f0*/  CS2R R48, SRZ ;  /* 0x0000000000307805 */ /* 0x000fe4000001ff00 */
[----:B------:R-:W-:Y:S02]  /*6400*/  @P0 SEL R0, R2, R0, !P3 ;  /* 0x0000000002000207 */ /* 0x000fe40005800000 */
[----:B------:R-:W-:Y:S02]  /*6410*/  CS2R R46, SRZ ;  /* 0x00000000002e7805 */ /* 0x000fe4000001ff00 */
[----:B------:R-:W-:Y:S02]  /*6420*/  LEA R80, R36, UR43, 0x3 ;  /* 0x0000002b24507c11 */ /* 0x000fe4000f8e18ff */
[----:B------:R-:W-:Y:S02]  /*6430*/  CS2R R44, SRZ ;  /* 0x00000000002c7805 */ /* 0x000fe4000001ff00 */
[----:B------:R-:W-:Y:S02]  /*6440*/  @P1 LOP3.LUT R0, R0, 0x1, RZ, 0xc0, !PT ;  /* 0x0000000100001812 */ /* 0x000fe400078ec0ff */
[----:B------:R-:W-:Y:S02]  /*6450*/  SHF.L.U32 R4, R85, 0x1f, RZ ;  /* 0x0000001f55047819 */ /* 0x000fe400000006ff */
[----:B------:R-:W-:Y:S02]  /*6460*/  ISETP.NE.U32.OR P6, PT, R0, 0x1, !P1 ;  /* 0x000000010000780c */ /* 0x000fe40004fc5470 */
[----:B------:R-:W-:Y:S02]  /*6470*/  PLOP3.LUT P2, PT, PT, PT, UP1, 0x80, 0x8 ;  /* 0x000000000008781c */ /* 0x000fe40003f4f018 */
[----:B------:R-:W-:Y:S09]  /*6480*/  P2R R60, PR, RZ, 0x40 ;  /* 0x00000040ff3c7803 */ /* 0x000ff20000000000 */
[----:B------:R-:W-:Y:S04]  /*6490*/  @P6 SHF.L.U32 R0, R82, 0x1f, RZ ;  /* 0x0000001f52006819 */ /* 0x000fe800000006ff */
[----:B------:R1:W2:Y:S01]  /*64a0*/  @P6 SYNCS.PHASECHK.TRANS64.TRYWAIT P1, [R3+URZ+0x30], R0 ;  /* 0x00003000030065a7 */ /* 0x0002a200080211ff */
[----:B------:R4:W3:Y:S01]  /*64b0*/  SYNCS.PHASECHK.TRANS64.TRYWAIT P0, [R80+URZ+0xa0], R4 ;  /* 0x0000a004500075a7 */ /* 0x0008e200080011ff */
[----:B-1----:R-:W-:Y:S04]  /*64c0*/  SEL R0, RZ, 0xffffffff, P4 ;  /* 0xffffffffff007807 */ /* 0x002fe80002000000 */
[----:B------:R-:W-:Y:S04]  /*64d0*/  @P2 SEL R0, R2, R0, !P3 ;  /* 0x0000000002002207 */ /* 0x000fe80005800000 */
[----:B------:R-:W-:Y:S04]  /*64e0*/  LOP3.LUT R0, R0, 0x1, RZ, 0xc0, !PT ;  /* 0x0000000100007812 */ /* 0x000fe800078ec0ff */
[----:B------:R-:W-:Y:S04]  /*64f0*/  ISETP.NE.U32.AND P5, PT, R0, 0x1, PT ;  /* 0x000000010000780c */ /* 0x000fe80003fa5070 */
[----:B------:R-:W-:Y:S02]  /*6500*/  P2R R53, PR, RZ, 0x20 ;  /* 0x00000020ff357803 */ /* 0x000fe40000000000 */
[----:B--2---:R-:W-:Y:S01]  /*6510*/  @P6 SEL R52, RZ, 0x1, !P1 ;  /* 0x00000001ff346807 */ /* 0x004fe20004800000 */
[----:B---34-:R-:W-:Y:S06]  /*6520*/  @!P6 BRA `(.L_x_108) ;  /* 0x000000000090e947 */ /* 0x018fec0003800000 */
[----:B------:R-:W-:Y:S01]  /*6530*/  @P5 IMAD R5, R83, 0x1000, R74 ;  /* 0x0000100053055824 */ /* 0x000fe200078e024a */
[----:B------:R-:W-:Y:S01]  /*6540*/  LOP3.LUT P6, RZ, R75, 0x80, RZ, 0xc0, !PT ;  /* 0x000000804bff7812 */ /* 0x000fe200078cc0ff */
[----:B------:R-:W-:Y:S01]  /*6550*/  BSSY B0, `(.L_x_109) ;  /* 0x000000f000007945 */ /* 0x000fe20003800000 */
[----:B------:R-:W-:Y:S01]  /*6560*/  ISETP.NE.AND P2, PT, R52, RZ, PT ;  /* 0x000000ff3400720c */ /* 0x000fe20003f45270 */
[----:B------:R-:W-:Y:S01]  /*6570*/  @P5 VIADD R0, R5, UR43 ;  /* 0x0000002b05005c36 */ /* 0x000fe20008000000 */
[----:B------:R-:W-:Y:S02]  /*6580*/  PLOP3.LUT P1, PT, PT, PT, PT, 0x8, 0x80 ;  /* 0x000000000080781c */ /* 0x000fe40003f2e170 */
[----:B------:R-:W-:Y:S02]  /*6590*/  CS2R R46, SRZ ;  /* 0x00000000002e7805 */ /* 0x000fe4000001ff00 */
[----:B------:R-:W-:Y:S01]  /*65a0*/  @P5 PLOP3.LUT P1, PT, P6, PT, PT, 0x80, 0x8 ;  /* 0x000000000008581c */ /* 0x000fe2000372f070 */
[C---:B------:R-:W-:Y:S01]  /*65b0*/  @P5 VIADD R2, R0.reuse, 0x10 ;  /* 0x0000001000025836 */ /* 0x040fe20000000000 */
[----:B------:R-:W-:Y:S02]  /*65c0*/  CS2R R44, SRZ ;  /* 0x00000000002c7805 */ /* 0x000fe4000001ff00 */
[----:B------:R-:W-:Y:S02]  /*65d0*/  CS2R R50, SRZ ;  /* 0x0000000000327805 */ /* 0x000fe4000001ff00 */
[----:B------:R-:W-:Y:S07]  /*65e0*/  CS2R R48, SRZ ;  /* 0x0000000000307805 */ /* 0x000fee000001ff00 */
[----:B------:R-:W-:Y:S01]  /*65f0*/  @P1 VIADD R2, R0, 0xfffffff0 ;  /* 0xfffffff000021836 */ /* 0x000fe20000000000 */
[----:B------:R-:W-:Y:S06]  /*6600*/  @P2 BRA `(.L_x_110) ;  /* 0x00000000000c2947 */ /* 0x000fec0003800000 */
[----:B------:R-:W-:Y:S04]  /*6610*/  SHF.L.U32 R0, R82, 0x1f, RZ ;  /* 0x0000001f52007819 */ /* 0x000fe800000006ff */
[----:B------:R-:W1:Y:S02]  /*6620*/  SYNCS.PHASECHK.TRANS64.TRYWAIT P1, [R3+URZ+0x30], R0 ;  /* 0x00003000030075a7 */ /* 0x000e6400080211ff */
[----:B-1----:R-:W-:Y:S05]  /*6630*/  @!P1 BRA `(.L_x_111) ;  /* 0x0000004000a89947 */ /* 0x002fea0003800000 */
.L_x_110:
[----:B------:R-:W-:Y:S05]  /*6640*/  BSYNC B0 ;  /* 0x0000000000007941 */ /* 0x000fea0003800000 */
.L_x_109:
[----:B------:R-:W-:Y:S01]  /*6650*/  ISETP.NE.AND P1, PT, R53, RZ, PT ;  /* 0x000000ff3500720c */ /* 0x000fe20003f25270 */
[----:B-1----:R-:W-:Y:S02]  /*6660*/  VIADD R3, R3, 0x50 ;  /* 0x0000005003037836 */ /* 0x002fe40000000000 */
[----:B------:R-:W-:Y:S02]  /*6670*/  IMAD.U32 R0, RZ, RZ, UR46 ;  /* 0x0000002eff007e24 */ /* 0x000fe4000f8e00ff */
[----:B------:R-:W-:Y:S03]  /*6680*/  VIADD R83, R83, 0x1 ;  /* 0x0000000153537836 */ /* 0x000fe60000000000 */
[----:B------:R-:W-:Y:S05]  /*6690*/  PRMT R0, R0, 0x654, R3 ;  /* 0x0000065400007816 */ /* 0x000fea0000000003 */
[----:B------:R1:W2:Y:S04]  /*66a0*/  @P1 LDS.128 R44, [R5+UR43+0x200] ;  /* 0x0002002b052c1984 */ /* 0x0002a80008000c00 */
[----:B------:R1:W3:Y:S01]  /*66b0*/  @P1 LDS.128 R48, [R2+0x200] ;  /* 0x0002000002301984 */ /* 0x0002e20000000c00 */
[C---:B------:R-:W-:Y:S01]  /*66c0*/  ISETP.NE.AND P1, PT, R83.reuse, 0x4, PT ;  /* 0x000000045300780c */ /* 0x040fe20003f25270 */
[----:B------:R-:W-:Y:S01]  /*66d0*/  @!PT LDS RZ, [RZ] ;  /* 0x00000000fffff984 */ /* 0x000fe20000000800 */
[----:B------:R-:W-:Y:S01]  /*66e0*/  @!PT LDS RZ, [RZ] ;  /* 0x00000000fffff984 */ /* 0x000fe20000000800 */
[----:B------:R-:W-:Y:S01]  /*66f0*/  @!PT LDS RZ, [RZ] ;  /* 0x00000000fffff984 */ /* 0x000fe20000000800 */
[----:B------:R-:W-:Y:S01]  /*6700*/  @!PT LDS RZ, [RZ] ;  /* 0x00000000fffff984 */ /* 0x000fe20000000800 */
[----:B------:R4:W-:Y:S06]  /*6710*/  MEMBAR.ALL.CTA ;  /* 0x0000000000007992 */ /* 0x0009ec0000008000 */
[----:B----4-:R-:W4:Y:S01]  /*6720*/  FENCE.VIEW.ASYNC.S ;  /* 0x00000000000073c6 */ /* 0x010f220000000000 */
[----:B------:R-:W-:Y:S01]  /*6730*/  SEL R83, R83, RZ, P1 ;  /* 0x000000ff53537207 */ /* 0x000fe20000800000 */
[----:B----4-:R4:W-:Y:S02]  /*6740*/  SYNCS.ARRIVE.TRANS64.RED.A1T0 RZ, [R0+URZ], RZ ;  /* 0x000000ff00ff79a7 */ /* 0x0109e400081004ff */
[----:B----4-:R-:W-:Y:S04]  /*6750*/  SEL R0, RZ, 0x1, P1 ;  /* 0x00000001ff007807 */ /* 0x010fe80000800000 */
[----:B-12---:R-:W-:Y:S02]  /*6760*/  LOP3.LUT R82, R82, R0, RZ, 0x3c, !PT ;  /* 0x0000000052527212 */ /* 0x006fe400078e3cff */
.L_x_108:
[----:B------:R-:W-:Y:S05]  /*6770*/  BSYNC B1 ;  /* 0x0000000000017941 */ /* 0x000fea0003800000 */
.L_x_107:
[----:B------:R-:W-:Y:S04]  /*6780*/  SHF.R.U32.HI R0, RZ, 0x15, R39 ;  /* 0x00000015ff007819 */ /* 0x000fe80000011627 */
[----:B------:R-:W-:Y:S01]  /*6790*/  LOP3.LUT P1, RZ, R0, 0x3, R77, 0x48, !PT ;  /* 0x0000000300ff7812 */ /* 0x000fe2000782484d */
[----:B------:R-:W-:Y:S01]  /*67a0*/  @!UPT UIADD3 URZ, UPT, UPT, URZ, URZ, URZ ;  /* 0x000000fffffff290 */ /* 0x000fe2000fffe0ff */
[----:B------:R-:W-:Y:S11]  /*67b0*/  @P0 BRA `(.L_x_112) ;  /* 0x0000000000080947 */ /* 0x000ff60003800000 */
[----:B------:R-:W1:Y:S02]  /*67c0*/  SYNCS.PHASECHK.TRANS64.TRYWAIT P0, [R80+URZ+0xa0], R4 ;  /* 0x0000a004500075a7 */ /* 0x000e6400080011ff */
[----:B-1----:R-:W-:Y:S05]  /*67d0*/  @!P0 BRA `(.L_x_113) ;  /* 0x0000004000548947 */ /* 0x002fea0003800000 */
.L_x_112:
[----:B------:R-:W-:Y:S05]  /*67e0*/  @!P1 BRA `(.L_x_114) ;  /* 0x0000000000409947 */ /* 0x000fea0003800000 */
[----:B------:R-:W2:Y:S01]  /*67f0*/  LDCU.64 UR8, c[0x4][0x78] ;  /* 0x01000f00ff0877ac */ /* 0x000ea20008000a00 */
[----:B------:R-:W-:Y:S01]  /*6800*/  MOV R3, 0x0 ;  /* 0x0000000000037802 */ /* 0x000fe20000000f00 */
[----:B------:R-:W-:Y:S02]  /*6810*/  HFMA2 R12, -RZ, RZ, 0, 5.9604644775390625e-08 ;  /* 0x00000001ff0c7431 */ /* 0x000fe400000001ff */
[----:B------:R-:W-:Y:S02]  /*6820*/  IMAD.MOV.U32 R8, RZ, RZ, 0x192 ;  /* 0x00000192ff087424 */ /* 0x000fe400078e00ff */
[----:B------:R-:W-:Y:S01]  /*6830*/  IMAD.MOV.U32 R13, RZ, RZ, RZ ;  /* 0x000000ffff0d7224 */ /* 0x000fe200078e00ff */
[----:B------:R-:W4:Y:S01]  /*6840*/  LDCU.64 UR6, c[0x4][0x80] ;  /* 0x01001000ff0677ac */ /* 0x000f220008000a00 */
[----:B------:R-:W3:Y:S01]  /*6850*/  LDC.64 R2, c[0x4][R3] ;  /* 0x0100000003027b82 */ /* 0x000ee20000000a00 */
[----:B------:R-:W5:Y:S01]  /*6860*/  LDCU.64 UR4, c[0x4][0x18] ;  /* 0x01000300ff0477ac */ /* 0x000f620008000a00 */
[----:B--2---:R-:W-:Y:S01]  /*6870*/  MOV R5, UR9 ;  /* 0x0000000900057c02 */ /* 0x004fe20008000f00 */
[----:B-1----:R-:W-:Y:S01]  /*6880*/  IMAD.U32 R4, RZ, RZ, UR8 ;  /* 0x00000008ff047e24 */ /* 0x002fe2000f8e00ff */
[----:B----4-:R-:W-:Y:S01]  /*6890*/  MOV R7, UR7 ;  /* 0x0000000700077c02 */ /* 0x010fe20008000f00 */
[----:B------:R-:W-:Y:S01]  /*68a0*/  IMAD.U32 R6, RZ, RZ, UR6 ;  /* 0x00000006ff067e24 */ /* 0x000fe2000f8e00ff */
[----:B-----5:R-:W-:Y:S01]  /*68b0*/  MOV R11, UR5 ;  /* 0x00000005000b7c02 */ /* 0x020fe20008000f00 */
[----:B------:R-:W-:Y:S02]  /*68c0*/  IMAD.U32 R10, RZ, RZ, UR4 ;  /* 0x00000004ff0a7e24 */ /* 0x000fe4000f8e00ff */
[----:B------:R-:W-:Y:S07]  /*68d0*/  LEPC R20, `(.L_x_114) ;  /* 0x000000001014794e */ /* 0x000fee0000000000 */
[----:B---3--:R-:W-:Y:S05]  /*68e0*/  CALL.ABS.NOINC R2 ;  /* 0x0000000002007343 */ /* 0x008fea0003c00000 */
.L_x_114:
[----:B------:R-:W-:Y:S01]  /*68f0*/  IMAD.U32 R42, R45, 0x10000, RZ ;  /* 0x000100002d2a7824 */ /* 0x000fe200078e00ff */
[C---:B------:R-:W-:Y:S01]  /*6900*/  SHF.L.U32 R2, R44.reuse, 0x10, RZ ;  /* 0x000000102c027819 */ /* 0x040fe200000006ff */
[----:B------:R-:W-:Y:S05]  /*6910*/  WARPSYNC.ALL ;  /* 0x0000000000007948 */ /* 0x000fea0003800000 */
[----:B------:R-:W-:Y:S01]  /*6920*/  R2UR UR4, R39 ;  /* 0x00000000270472ca */ /* 0x000fe200000e0000 */
[----:B------:R-:W-:Y:S01]  /*6930*/  HFMA2 R54, -RZ, RZ, 0, 9.5367431640625e-07 ;  /* 0x00000010ff367431 */ /* 0x000fe200000001ff */
[C---:B------:R-:W-:Y:S01]  /*6940*/  PRMT R3, R44.reuse, 0x8880, RZ ;  /* 0x000088802c037816 */ /* 0x040fe200000000ff */
[----:B------:R-:W-:Y:S01]  /*6950*/  BSSY.RECONVERGENT B0, `(.L_x_115) ;  /* 0x00000a2000007945 */ /* 0x000fe20003800200 */
[----:B------:R-:W-:Y:S02]  /*6960*/  SHF.L.U32 R41, R44, 0x8, RZ ;  /* 0x000000082c297819 */ /* 0x000fe400000006ff */
[----:B------:R-:W-:Y:S02]  /*6970*/  IADD3 R55, PT, PT, R74, UR43, RZ ;  /* 0x0000002b4a377c10 */ /* 0x000fe4000fffe0ff */
[----:B------:R-:W-:Y:S02]  /*6980*/  LOP3.LUT P5, RZ, R75, 0x80, RZ, 0xc0, !PT ;  /* 0x000000804bff7812 */ /* 0x000fe400078ac0ff */
[----:B------:R-:W-:Y:S02]  /*6990*/  ISETP.NE.AND P0, PT, R87, RZ, PT ;  /* 0x000000ff5700720c */ /* 0x000fe40003f05270 */
[----:B------:R-:W-:Y:S01]  /*69a0*/  SEL R54, R54, 0xfffffff0, !P5 ;  /* 0xfffffff036367807 */ /* 0x000fe20006800000 */
[----:B-1----:R-:W1:Y:S01]  /*69b0*/  LDTM.x32 R4, tmem[UR4] ;  /* 0x00000004000479ee */ /* 0x002e6200082c0000 */
[----:B------:R-:W-:Y:S02]  /*69c0*/  ISETP.NE.AND P6, PT, R60, RZ, PT ;  /* 0x000000ff3c00720c */ /* 0x000fe40003fc5270 */
[----:B------:R-:W-:Y:S01]  /*69d0*/  IADD3 R88, PT, PT, R55, R54, RZ ;  /* 0x0000003637587210 */ /* 0x000fe20007ffe0ff */
[C---:B-1----:R-:W-:Y:S01]  /*69e0*/  IMAD R0, R38.reuse, R4, RZ ;  /* 0x0000000426007224 */ /* 0x042fe200078e02ff */
[----:B------:R-:W-:Y:S01]  /*69f0*/  SHF.R.S32.HI R4, RZ, 0x18, R2 ;  /* 0x00000018ff047819 */ /* 0x000fe20000011402 */
[C---:B------:R-:W-:Y:S01]  /*6a00*/  IMAD R2, R38.reuse, R5, RZ ;  /* 0x0000000526027224 */ /* 0x040fe200078e02ff */
[----:B------:R-:W-:Y:S01]  /*6a10*/  SHF.R.S32.HI R5, RZ, 0x18, R41 ;  /* 0x00000018ff057819 */ /* 0x000fe20000011429 */
[----:B------:R-:W-:Y:S01]  /*6a20*/  IMAD R0, R3, R40, R0 ;  /* 0x0000002803007224 */ /* 0x000fe200078e0200 */
[----:B------:R-:W-:Y:S01]  /*6a30*/  PRMT R41, R45, 0x8880, RZ ;  /* 0x000088802d297816 */ /* 0x000fe200000000ff */
[----:B------:R-:W-:Y:S02]  /*6a40*/  IMAD R3, R38, R6, RZ ;  /* 0x0000000626037224 */ /* 0x000fe400078e02ff */
[-C--:B------:R-:W-:Y:S01]  /*6a50*/  IMAD R2, R4, R40.reuse, R2 ;  /* 0x0000002804027224 */ /* 0x080fe200078e0202 */
[----:B------:R-:W-:Y:S01]  /*6a60*/  SHF.R.S32.HI R4, RZ, 0x18, R44 ;  /* 0x00000018ff047819 */ /* 0x000fe2000001142c */
[C---:B------:R-:W-:Y:S02]  /*6a70*/  IMAD R7, R38.reuse, R7, RZ ;  /* 0x0000000726077224 */ /* 0x040fe400078e02ff */
[-C--:B------:R-:W-:Y:S02]  /*6a80*/  IMAD R3, R5, R40.reuse, R3 ;  /* 0x0000002805037224 */ /* 0x080fe400078e0203 */
[----:B------:R-:W-:Y:S02]  /*6a90*/  IMAD R5, R38, R9, RZ ;  /* 0x0000000926057224 */ /* 0x000fe400078e02ff */
[----:B------:R-:W-:Y:S02]  /*6aa0*/  IMAD R7, R4, R40, R7 ;  /* 0x0000002804077224 */ /* 0x000fe400078e0207 */
[C---:B------:R-:W-:Y:S02]  /*6ab0*/  IMAD R9, R38.reuse, R13, RZ ;  /* 0x0000000d26097224 */ /* 0x040fe400078e02ff */
[C---:B------:R-:W-:Y:S01]  /*6ac0*/  IMAD R4, R38.reuse, R8, RZ ;  /* 0x0000000826047224 */ /* 0x040fe200078e02ff */
[----:B------:R-:W-:Y:S01]  /*6ad0*/  I2IP.S8.S32.SAT R56, R7, R3, RZ ;  /* 0x0000000307387239 */ /* 0x000fe200000014ff */
[C---:B------:R-:W-:Y:S01]  /*6ae0*/  IMAD R13, R38.reuse, R17, RZ ;  /* 0x00000011260d7224 */ /* 0x040fe200078e02ff */
[----:B------:R-:W-:Y:S01]  /*6af0*/  SHF.R.S32.HI R7, RZ, 0x18, R45 ;  /* 0x00000018ff077819 */ /* 0x000fe2000001142d */
[----:B------:R-:W-:Y:S01]  /*6b00*/  IMAD R8, R38, R12, RZ ;  /* 0x0000000c26087224 */ /* 0x000fe200078e02ff */
[----:B------:R-:W-:Y:S01]  /*6b10*/  I2IP.S8.S32.SAT R56, R2, R0, R56 ;  /* 0x0000000002387239 */ /* 0x000fe20000001438 */
[C---:B------:R-:W-:Y:S01]  /*6b20*/  IMAD R17, R38.reuse, R21, RZ ;  /* 0x0000001526117224 */ /* 0x040fe200078e02ff */
[----:B------:R-:W-:Y:S01]  /*6b30*/  SHF.R.S32.HI R2, RZ, 0x18, R46 ;  /* 0x00000018ff027819 */ /* 0x000fe2000001142e */
[----:B------:R-:W-:Y:S01]  /*6b40*/  IMAD R12, R38, R16, RZ ;  /* 0x00000010260c7224 */ /* 0x000fe200078e02ff */
[----:B------:R-:W-:Y:S01]  /*6b50*/  SHF.L.U32 R0, R46, 0x8, RZ ;  /* 0x000000082e007819 */ /* 0x000fe200000006ff */
[C---:B------:R-:W-:Y:S02]  /*6b60*/  IMAD R21, R38.reuse, R25, RZ ;  /* 0x0000001926157224 */ /* 0x040fe400078e02ff */
[C---:B------:R-:W-:Y:S01]  /*6b70*/  IMAD R16, R38.reuse, R20, RZ ;  /* 0x0000001426107224 */ /* 0x040fe200078e02ff */
[----:B------:R-:W-:Y:S01]  /*6b80*/  SHF.R.S32.HI R0, RZ, 0x18, R0 ;  /* 0x00000018ff007819 */ /* 0x000fe20000011400 */
[C---:B------:R-:W-:Y:S02]  /*6b90*/  IMAD R25, R38.reuse, R29, RZ ;  /* 0x0000001d26197224 */ /* 0x040fe400078e02ff */
[C---:B------:R-:W-:Y:S02]  /*6ba0*/  IMAD R20, R38.reuse, R24, RZ ;  /* 0x0000001826147224 */ /* 0x040fe400078e02ff */
[C---:B------:R-:W-:Y:S01]  /*6bb0*/  IMAD R29, R38.reuse, R33, RZ ;  /* 0x00000021261d7224 */ /* 0x040fe200078e02ff */
[----:B------:R-:W-:Y:S01]  /*6bc0*/  SHF.L.U32 R33, R45, 0x8, RZ ;  /* 0x000000082d217819 */ /* 0x000fe200000006ff */
[C---:B------:R-:W-:Y:S02]  /*6bd0*/  IMAD R24, R38.reuse, R28, RZ ;  /* 0x0000001c26187224 */ /* 0x040fe400078e02ff */
[C---:B------:R-:W-:Y:S01]  /*6be0*/  IMAD R28, R38.reuse, R32, RZ ;  /* 0x00000020261c7224 */ /* 0x040fe200078e02ff */
[----:B------:R-:W-:Y:S01]  /*6bf0*/  SHF.R.S32.HI R32, RZ, 0x18, R42 ;  /* 0x00000018ff207819 */ /* 0x000fe2000001142a */
[----:B------:R-:W-:Y:S01]  /*6c00*/  IMAD R4, R41, R40, R4 ;  /* 0x0000002829047224 */ /* 0x000fe200078e0204 */
[----:B------:R-:W-:Y:S01]  /*6c10*/  SHF.R.S32.HI R3, RZ, 0x18, R33 ;  /* 0x00000018ff037819 */ /* 0x000fe20000011421 */
[----:B------:R-:W-:Y:S01]  /*6c20*/  IMAD R6, R38, R10, RZ ;  /* 0x0000000a26067224 */ /* 0x000fe200078e02ff */
[----:B------:R-:W-:Y:S01]  /*6c30*/  PRMT R33, R46, 0x8880, RZ ;  /* 0x000088802e217816 */ /* 0x000fe200000000ff */
[-C--:B------:R-:W-:Y:S01]  /*6c40*/  IMAD R5, R32, R40.reuse, R5 ;  /* 0x0000002820057224 */ /* 0x080fe200078e0205 */
[----:B------:R-:W-:Y:S01]  /*6c50*/  SHF.L.U32 R32, R46, 0x10, RZ ;  /* 0x000000102e207819 */ /* 0x000fe200000006ff */
[C---:B------:R-:W-:Y:S02]  /*6c60*/  IMAD R11, R38.reuse, R11, RZ ;  /* 0x0000000b260b7224 */ /* 0x040fe400078e02ff */
[-C--:B------:R-:W-:Y:S02]  /*6c70*/  IMAD R6, R3, R40.reuse, R6 ;  /* 0x0000002803067224 */ /* 0x080fe400078e0206 */
[----:B------:R-:W-:Y:S01]  /*6c80*/  IMAD R11, R7, R40, R11 ;  /* 0x00000028070b7224 */ /* 0x000fe200078e020b */
[----:B------:R-:W-:Y:S01]  /*6c90*/  SHF.R.S32.HI R7, RZ, 0x18, R32 ;  /* 0x00000018ff077819 */ /* 0x000fe20000011420 */
[----:B------:R-:W-:Y:S02]  /*6ca0*/  IMAD.MOV.U32 R3, RZ, RZ, R33 ;  /* 0x000000ffff037224 */ /* 0x000fe400078e0021 */
[----:B------:R-:W-:Y:S01]  /*6cb0*/  IMAD R10, R38, R14, RZ ;  /* 0x0000000e260a7224 */ /* 0x000fe200078e02ff */
[----:B------:R-:W-:Y:S01]  /*6cc0*/  I2IP.S8.S32.SAT R11, R11, R6, RZ ;  /* 0x000000060b0b7239 */ /* 0x000fe200000014ff */
[-C--:B------:R-:W-:Y:S01]  /*6cd0*/  IMAD R8, R3, R40.reuse, R8 ;  /* 0x0000002803087224 */ /* 0x080fe200078e0208 */
[----:B------:R-:W-:Y:S01]  /*6ce0*/  SHF.L.U32 R3, R47, 0x10, RZ ;  /* 0x000000102f037819 */ /* 0x000fe200000006ff */
[-C--:B------:R-:W-:Y:S01]  /*6cf0*/  IMAD R9, R7, R40.reuse, R9 ;  /* 0x0000002807097224 */ /* 0x080fe200078e0209 */
[C---:B------:R-:W-:Y:S01]  /*6d00*/  PRMT R7, R47.reuse, 0x8880, RZ ;  /* 0x000088802f077816 */ /* 0x040fe200000000ff */
[----:B------:R-:W-:Y:S01]  /*6d10*/  IMAD R10, R0, R40, R10 ;  /* 0x00000028000a7224 */ /* 0x000fe200078e020a */
[----:B------:R-:W-:Y:S01]  /*6d20*/  SHF.R.S32.HI R3, RZ, 0x18, R3 ;  /* 0x00000018ff037819 */ /* 0x000fe20000011403 */
[----:B------:R-:W-:Y:S01]  /*6d30*/  IMAD R15, R38, R15, RZ ;  /* 0x0000000f260f7224 */ /* 0x000fe200078e02ff */
[----:B------:R-:W-:Y:S01]  /*6d40*/  MOV R0, R7 ;  /* 0x0000000700007202 */ /* 0x000fe20000000f00 */
[----:B------:R-:W-:Y:S01]  /*6d50*/  IMAD.SHL.U32 R6, R47, 0x100, RZ ;  /* 0x000001002f067824 */ /* 0x000fe200078e00ff */
[----:B------:R-:W-:Y:S01]  /*6d60*/  I2IP.S8.S32.SAT R57, R5, R4, R11 ;  /* 0x0000000405397239 */ /* 0x000fe2000000140b */
[-C--:B------:R-:W-:Y:S01]  /*6d70*/  IMAD R15, R2, R40.reuse, R15 ;  /* 0x00000028020f7224 */ /* 0x080fe200078e020f */
[----:B------:R-:W-:Y:S01]  /*6d80*/  SHF.R.S32.HI R2, RZ, 0x18, R47 ;  /* 0x00000018ff027819 */ /* 0x000fe2000001142f */
[----:B------:R-:W-:Y:S01]  /*6d90*/  IMAD R12, R0, R40, R12 ;  /* 0x00000028000c7224 */ /* 0x000fe200078e020c */
[----:B------:R-:W-:Y:S01]  /*6da0*/  SHF.R.S32.HI R6, RZ, 0x18, R6 ;  /* 0x00000018ff067819 */ /* 0x000fe20000011406 */
[----:B------:R-:W-:Y:S01]  /*6db0*/  IMAD R14, R38, R18, RZ ;  /* 0x00000012260e7224 */ /* 0x000fe200078e02ff */
[----:B---3--:R-:W-:Y:S01]  /*6dc0*/  PRMT R0, R48, 0x8880, RZ ;  /* 0x0000888030007816 */ /* 0x008fe200000000ff */
[-C--:B------:R-:W-:Y:S01]  /*6dd0*/  IMAD R13, R3, R40.reuse, R13 ;  /* 0x00000028030d7224 */ /* 0x080fe200078e020d */
[C---:B------:R-:W-:Y:S01]  /*6de0*/  SHF.L.U32 R4, R49.reuse, 0x10, RZ ;  /* 0x0000001031047819 */ /* 0x040fe200000006ff */
[----:B------:R-:W-:Y:S01]  /*6df0*/  IMAD R19, R38, R19, RZ ;  /* 0x0000001326137224 */ /* 0x000fe200078e02ff */
[C---:B------:R-:W-:Y:S01]  /*6e00*/  PRMT R3, R49.reuse, 0x8880, RZ ;  /* 0x0000888031037816 */ /* 0x040fe200000000ff */
[-C--:B------:R-:W-:Y:S01]  /*6e10*/  IMAD R14, R6, R40.reuse, R14 ;  /* 0x00000028060e7224 */ /* 0x080fe200078e020e */
[----:B------:R-:W-:Y:S01]  /*6e20*/  SHF.L.U32 R5, R49, 0x8, RZ ;  /* 0x0000000831057819 */ /* 0x000fe200000006ff */
[-C--:B------:R-:W-:Y:S01]  /*6e30*/  IMAD R19, R2, R40.reuse, R19 ;  /* 0x0000002802137224 */ /* 0x080fe200078e0213 */
[----:B------:R-:W-:Y:S01]  /*6e40*/  SHF.L.U32 R2, R48, 0x10, RZ ;  /* 0x0000001030027819 */ /* 0x000fe200000006ff */
[----:B------:R-:W-:Y:S01]  /*6e50*/  IMAD R16, R0, R40, R16 ;  /* 0x0000002800107224 */ /* 0x000fe200078e0210 */
[----:B------:R-:W-:Y:S01]  /*6e60*/  SHF.R.S32.HI R4, RZ, 0x18, R4 ;  /* 0x00000018ff047819 */ /* 0x000fe20000011404 */
[----:B------:R-:W-:Y:S01]  /*6e70*/  IMAD.SHL.U32 R0, R48, 0x100, RZ ;  /* 0x0000010030007824 */ /* 0x000fe200078e00ff */
[----:B------:R-:W-:Y:S01]  /*6e80*/  SHF.R.S32.HI R2, RZ, 0x18, R2 ;  /* 0x00000018ff027819 */ /* 0x000fe20000011402 */
[C---:B------:R-:W-:Y:S01]  /*6e90*/  IMAD R18, R38.reuse, R22, RZ ;  /* 0x0000001626127224 */ /* 0x040fe200078e02ff */
[----:B------:R-:W-:Y:S01]  /*6ea0*/  I2IP.S8.S32.SAT R10, R15, R10, RZ ;  /* 0x0000000a0f0a7239 */ /* 0x000fe200000014ff */
[----:B------:R-:W-:Y:S01]  /*6eb0*/  IMAD R23, R38, R23, RZ ;  /* 0x0000001726177224 */ /* 0x000fe200078e02ff */
[----:B------:R-:W-:Y:S01]  /*6ec0*/  SHF.R.S32.HI R0, RZ, 0x18, R0 ;  /* 0x00000018ff007819 */ /* 0x000fe20000011400 */
[----:B------:R-:W-:Y:S01]  /*6ed0*/  IMAD R17, R2, R40, R17 ;  /* 0x0000002802117224 */ /* 0x000fe200078e0211 */
[----:B------:R-:W-:Y:S01]  /*6ee0*/  SHF.R.S32.HI R2, RZ, 0x18, R48 ;  /* 0x00000018ff027819 */ /* 0x000fe20000011430 */
[----:B------:R-:W-:Y:S01]  /*6ef0*/  IMAD R22, R38, R26, RZ ;  /* 0x0000001a26167224 */ /* 0x000fe200078e02ff */
[----:B------:R-:W-:Y:S01]  /*6f00*/  I2IP.S8.S32.SAT R14, R19, R14, RZ ;  /* 0x0000000e130e7239 */ /* 0x000fe200000014ff */
[-C--:B------:R-:W-:Y:S01]  /*6f10*/  IMAD R18, R0, R40.reuse, R18 ;  /* 0x0000002800127224 */ /* 0x080fe200078e0212 */
[----:B------:R-:W-:Y:S01]  /*6f20*/  SHF.R.S32.HI R0, RZ, 0x18, R5 ;  /* 0x00000018ff007819 */ /* 0x000fe20000011405 */
[-C--:B------:R-:W-:Y:S01]  /*6f30*/  IMAD R23, R2, R40.reuse, R23 ;  /* 0x0000002802177224 */ /* 0x080fe200078e0217 */
[----:B------:R-:W-:Y:S01]  /*6f40*/  SHF.R.S32.HI R2, RZ, 0x18, R49 ;  /* 0x00000018ff027819 */ /* 0x000fe20000011431 */
[-C--:B------:R-:W-:Y:S01]  /*6f50*/  IMAD R20, R3, R40.reuse, R20 ;  /* 0x0000002803147224 */ /* 0x080fe200078e0214 */
[----:B------:R-:W-:Y:S01]  /*6f60*/  SHF.L.U32 R3, R50, 0x8, RZ ;  /* 0x0000000832037819 */ /* 0x000fe200000006ff */
[----:B------:R-:W-:Y:S01]  /*6f70*/  IMAD R21, R4, R40, R21 ;  /* 0x0000002804157224 */ /* 0x000fe200078e0215 */
[----:B------:R-:W-:Y:S01]  /*6f80*/  SHF.R.S32.HI R5, RZ, 0x18, R51 ;  /* 0x00000018ff057819 */ /* 0x000fe20000011433 */
[----:B------:R-:W-:Y:S01]  /*6f90*/  IMAD R27, R38, R27, RZ ;  /* 0x0000001b261b7224 */ /* 0x000fe200078e02ff */
[----:B------:R-:W-:Y:S01]  /*6fa0*/  SHF.R.S32.HI R3, RZ, 0x18, R3 ;  /* 0x00000018ff037819 */ /* 0x000fe20000011403 */
[----:B------:R-:W-:Y:S01]  /*6fb0*/  IMAD.U32 R4, R50, 0x10000, RZ ;  /* 0x0001000032047824 */ /* 0x000fe200078e00ff */
[----:B------:R-:W-:Y:S01]  /*6fc0*/  I2IP.S8.S32.SAT R18, R23, R18, RZ ;  /* 0x0000001217127239 */ /* 0x000fe200000014ff */
[-C--:B------:R-:W-:Y:S01]  /*6fd0*/  IMAD R22, R0, R40.reuse, R22 ;  /* 0x0000002800167224 */ /* 0x080fe200078e0216 */
[----:B------:R-:W-:Y:S01]  /*6fe0*/  PRMT R0, R50, 0x8880, RZ ;  /* 0x0000888032007816 */ /* 0x000fe200000000ff */
[----:B------:R-:W-:Y:S01]  /*6ff0*/  IMAD R27, R2, R40, R27 ;  /* 0x00000028021b7224 */ /* 0x000fe200078e021b */
[----:B------:R-:W-:Y:S01]  /*7000*/  SHF.R.S32.HI R2, RZ, 0x18, R4 ;  /* 0x00000018ff027819 */ /* 0x000fe20000011404 */
[----:B------:R-:W-:Y:S01]  /*7010*/  IMAD R26, R38, R30, RZ ;  /* 0x0000001e261a7224 */ /* 0x000fe200078e02ff */
[----:B------:R-:W-:Y:S01]  /*7020*/  I2IP.S8.S32.SAT R58, R9, R8, R10 ;  /* 0x00000008093a7239 */ /* 0x000fe2000000140a */
[-C--:B------:R-:W-:Y:S01]  /*7030*/  IMAD R24, R0, R40.reuse, R24 ;  /* 0x0000002800187224 */ /* 0x080fe200078e0218 */
[----:B------:R-:W-:Y:S01]  /*7040*/  SHF.R.S32.HI R0, RZ, 0x18, R50 ;  /* 0x00000018ff007819 */ /* 0x000fe20000011432 */
[-C--:B------:R-:W-:Y:S01]  /*7050*/  IMAD R25, R2, R40.reuse, R25 ;  /* 0x0000002802197224 */ /* 0x080fe200078e0219 */
[----:B------:R-:W-:Y:S01]  /*7060*/  PRMT R2, R51, 0x8880, RZ ;  /* 0x0000888033027816 */ /* 0x000fe200000000ff */
[----:B------:R-:W-:Y:S01]  /*7070*/  IMAD R26, R3, R40, R26 ;  /* 0x00000028031a7224 */ /* 0x000fe200078e021a */
[----:B------:R-:W-:Y:S01]  /*7080*/  SHF.L.U32 R3, R51, 0x10, RZ ;  /* 0x0000001033037819 */ /* 0x000fe200000006ff */
[----:B------:R-:W-:Y:S01]  /*7090*/  IMAD R31, R38, R31, RZ ;  /* 0x0000001f261f7224 */ /* 0x000fe200078e02ff */
[----:B------:R-:W-:Y:S01]  /*70a0*/  I2IP.S8.S32.SAT R59, R13, R12, R14 ;  /* 0x0000000c0d3b7239 */ /* 0x000fe2000000140e */
[----:B------:R-:W-:Y:S01]  /*70b0*/  IMAD.SHL.U32 R4, R51, 0x100, RZ ;  /* 0x0000010033047824 */ /* 0x000fe200078e00ff */
[----:B------:R-:W-:Y:S01]  /*70c0*/  SHF.R.S32.HI R3, RZ, 0x18, R3 ;  /* 0x00000018ff037819 */ /* 0x000fe20000011403 */
[----:B------:R-:W-:Y:S01]  /*70d0*/  IMAD R31, R0, R40, R31 ;  /* 0x00000028001f7224 */ /* 0x000fe200078e021f */
[----:B------:R-:W-:Y:S01]  /*70e0*/  I2IP.S8.S32.SAT R16, R17, R16, R18 ;  /* 0x0000001011107239 */ /* 0x000fe20000001412 */
[----:B------:R1:W-:Y:S01]  /*70f0*/  STS.128 [R74+UR43+0x4200], R56 ;  /* 0x004200384a007988 */ /* 0x0003e20008000c2b */
[----:B------:R-:W-:Y:S01]  /*7100*/  SHF.R.S32.HI R4, RZ, 0x18, R4 ;  /* 0x00000018ff047819 */ /* 0x000fe20000011404 */
[----:B------:R-:W-:Y:S01]  /*7110*/  IMAD R28, R2, R40, R28 ;  /* 0x00000028021c7224 */ /* 0x000fe200078e021c */
[----:B------:R-:W-:Y:S01]  /*7120*/  I2IP.S8.S32.SAT R22, R27, R22, RZ ;  /* 0x000000161b167239 */ /* 0x000fe200000014ff */
[C---:B------:R-:W-:Y:S01]  /*7130*/  IMAD R30, R38.reuse, R34, RZ ;  /* 0x00000022261e7224 */ /* 0x040fe200078e02ff */
[----:B------:R-:W-:Y:S01]  /*7140*/  I2IP.S8.S32.SAT R18, R31, R26, RZ ;  /* 0x0000001a1f127239 */ /* 0x000fe200000014ff */
[----:B------:R-:W-:Y:S01]  /*7150*/  IMAD R29, R3, R40, R29 ;  /* 0x00000028031d7224 */ /* 0x000fe200078e021d */
[----:B------:R-:W-:Y:S01]  /*7160*/  I2IP.S8.S32.SAT R17, R21, R20, R22 ;  /* 0x0000001415117239 */ /* 0x000fe20000001416 */
[----:B------:R-:W-:Y:S01]  /*7170*/  IMAD R35, R38, R35, RZ ;  /* 0x0000002326237224 */ /* 0x000fe200078e02ff */
[----:B------:R-:W-:Y:S01]  /*7180*/  I2IP.S8.S32.SAT R18, R25, R24, R18 ;  /* 0x0000001819127239 */ /* 0x000fe20000001412 */
[-C--:B------:R-:W-:Y:S01]  /*7190*/  IMAD R30, R4, R40.reuse, R30 ;  /* 0x00000028041e7224 */ /* 0x080fe200078e021e */
[----:B------:R-:W-:Y:S01]  /*71a0*/  LEA R0, R83, UR43, 0x3 ;  /* 0x0000002b53007c11 */ /* 0x000fe2000f8e18ff */
[----:B------:R-:W-:Y:S01]  /*71b0*/  IMAD R35, R5, R40, R35 ;  /* 0x0000002805237224 */ /* 0x000fe200078e0223 */
[----:B------:R-:W-:Y:S04]  /*71c0*/  @P6 SHF.L.U32 R2, R82, 0x1f, RZ ;  /* 0x0000001f52026819 */ /* 0x000fe800000006ff */
[----:B------:R-:W-:Y:S04]  /*71d0*/  I2IP.S8.S32.SAT R19, R35, R30, RZ ;  /* 0x0000001e23137239 */ /* 0x000fe800000014ff */
[----:B------:R-:W-:Y:S05]  /*71e0*/  I2IP.S8.S32.SAT R19, R29, R28, R19 ;  /* 0x0000001c1d137239 */ /* 0x000fea0000001413 */
[----:B------:R1:W-:Y:S01]  /*71f0*/  STS.128 [R88+0x4200], R16 ;  /* 0x0042001058007388 */ /* 0x0003e20000000c00 */
[----:B------:R-:W-:Y:S01]  /*7200*/  @!PT LDS RZ, [RZ] ;  /* 0x00000000fffff984 */ /* 0x000fe20000000800 */
[----:B------:R-:W-:Y:S01]  /*7210*/  @!PT LDS RZ, [RZ] ;  /* 0x00000000fffff984 */ /* 0x000fe20000000800 */
[----:B------:R-:W-:Y:S01]  /*7220*/  @!PT LDS RZ, [RZ] ;  /* 0x00000000fffff984 */ /* 0x000fe20000000800 */
[----:B------:R-:W-:Y:S01]  /*7230*/  @!PT LDS RZ, [RZ] ;  /* 0x00000000fffff984 */ /* 0x000fe20000000800 */
[----:B------:R2:W-:Y:S07]  /*7240*/  MEMBAR.ALL.CTA ;  /* 0x0000000000007992 */ /* 0x0005ee0000008000 */
[----:B--2---:R-:W2:Y:S02]  /*7250*/  FENCE.VIEW.ASYNC.S ;  /* 0x00000000000073c6 */ /* 0x004ea40000000000 */
[----:B--2---:R-:W-:Y:S06]  /*7260*/  BAR.SYNC.DEFER_BLOCKING 0x1, 0x80 ;  /* 0x0042000000007b1d */ /* 0x004fec0000010000 */
[----:B------:R-:W-:Y:S05]  /*7270*/  @P0 BRA `(.L_x_116) ;  /* 0x00000000003c0947 */ /* 0x000fea0003800000 */
[----:B------:R-:W2:Y:S01]  /*7280*/  LDCU.64 UR6, c[0x0][0x348] ;  /* 0x00006900ff0677ac */ /* 0x000ea20008000a00 */
[----:B------:R-:W-:Y:S01]  /*7290*/  UIADD3 UR4, UPT, UPT, UR43, 0x4200, URZ ;  /* 0x000042002b047890 */ /* 0x000fe2000fffe0ff */
[----:B------:R-:W-:Y:S01]  /*72a0*/  UMOV UR51, UR36 ;  /* 0x0000002400337c82 */ /* 0x000fe20008000000 */
[----:B------:R-:W-:Y:S02]  /*72b0*/  UIADD3 UR9, UPT, UPT, UR49, 0x80, URZ ;  /* 0x0000008031097890 */ /* 0x000fe4000fffe0ff */
[----:B------:R-:W-:Y:S02]  /*72c0*/  UIADD3 UR8, UPT, UPT, UR43, 0x4a00, URZ ;  /* 0x00004a002b087890 */ /* 0x000fe4000fffe0ff */
[----:B------:R-:W-:Y:S01]  /*72d0*/  MOV R86, UR4 ;  /* 0x0000000400567c02 */ /* 0x000fe20008000f00 */
[----:B------:R-:W-:Y:S01]  /*72e0*/  UMOV UR10, UR50 ;  /* 0x00000032000a7c82 */ /* 0x000fe20008000000 */
[----:B------:R-:W-:Y:S02]  /*72f0*/  UMOV UR11, UR36 ;  /* 0x00000024000b7c82 */ /* 0x000fe40008000000 */
[----:B------:R-:W-:Y:S01]  /*7300*/  R2UR UR48, R86 ;  /* 0x00000000563072ca */ /* 0x000fe200000e0000 */
[----:B--2---:R-:W-:Y:S04]  /*7310*/  UIADD3 UR4, UP0, UPT, UR6, 0x680, URZ ;  /* 0x0000068006047890 */ /* 0x004fe8000ff1e0ff */
[----:B------:R-:W-:Y:S09]  /*7320*/  UIADD3.X UR5, UPT, UPT, URZ, UR7, URZ, UP0, !UPT ;  /* 0x00000007ff057290 */ /* 0x000ff200087fe4ff */
[----:B------:R2:W-:Y:S01]  /*7330*/  UTMASTG.3D [UR48], [UR4] ;  /* 0x00000030040073b5 */ /* 0x0005e20008010000 */
[----:B------:R2:W-:Y:S01]  /*7340*/  UTMASTG.3D [UR8], [UR4] ;  /* 0x00000008040073b5 */ /* 0x0005e20008010000 */
[----:B------:R0:W-:Y:S01]  /*7350*/  UTMACMDFLUSH ;  /* 0x00000000000079b7 */ /* 0x0001e20000000000 */
[----:B--2---:R-:W-:Y:S04]  /*7360*/  DEPBAR.LE SB0, 0x1 ;  /* 0x000080400000791a */ /* 0x004fe80000000000 */
.L_x_116:
[----:B------:R-:W-:Y:S05]  /*7370*/  BSYNC.RECONVERGENT B0 ;  /* 0x0000000000007941 */ /* 0x000fea0003800200 */
.L_x_115:
[----:B------:R-:W-:Y:S06]  /*7380*/  BAR.SYNC.DEFER_BLOCKING 0x1, 0x80 ;  /* 0x0042000000007b1d */ /* 0x000fec0000010000 */
[----:B------:R-:W2:Y:S01]  /*7390*/  @P6 SYNCS.PHASECHK.TRANS64.TRYWAIT P0, [R0+URZ+0x30], R2 ;  /* 0x00003002000065a7 */ /* 0x000ea200080011ff */
[----:B------:R-:W-:Y:S01]  /*73a0*/  BSSY B1, `(.L_x_117) ;  /* 0x000001f000017945 */ /* 0x000fe20003800000 */
[----:B--2---:R-:W-:Y:S03]  /*73b0*/  @P6 SEL R52, RZ, 0x1, !P0 ;  /* 0x00000001ff346807 */ /* 0x004fe60004000000 */
[----:B------:R-:W-:Y:S05]  /*73c0*/  @!P6 BRA `(.L_x_118) ;  /* 0x000000000070e947 */ /* 0x000fea0003800000 */
[----:B------:R-:W-:Y:S01]  /*73d0*/  ISETP.NE.AND P1, PT, R53, RZ, PT ;  /* 0x000000ff3500720c */ /* 0x000fe20003f25270 */
[----:B------:R-:W-:Y:S01]  /*73e0*/  BSSY B0, `(.L_x_119) ;  /* 0x0000008000007945 */ /* 0x000fe20003800000 */
[----:B------:R-:W-:Y:S11]  /*73f0*/  ISETP.NE.AND P0, PT, R52, RZ, PT ;  /* 0x000000ff3400720c */ /* 0x000ff60003f05270 */
[----:B------:R-:W-:Y:S04]  /*7400*/  @P1 IMAD R4, R83, 0x1000, R55 ;  /* 0x0000100053041824 */ /* 0x000fe800078e0237 */
[----:B------:R-:W-:Y:S01]  /*7410*/  @P1 IMAD.IADD R3, R54, 0x1, R4 ;  /* 0x0000000136031824 */ /* 0x000fe200078e0204 */
[----:B------:R-:W-:Y:S06]  /*7420*/  @P0 BRA `(.L_x_120) ;  /* 0x00000000000c0947 */ /* 0x000fec0003800000 */
[----:B------:R-:W-:Y:S04]  /*7430*/  SHF.L.U32 R2, R82, 0x1f, RZ ;  /* 0x0000001f52027819 */ /* 0x000fe800000006ff */
[----:B------:R-:W2:Y:S02]  /*7440*/  SYNCS.PHASECHK.TRANS64.TRYWAIT P0, [R0+URZ+0x30], R2 ;  /* 0x00003002000075a7 */ /* 0x000ea400080011ff */
[----:B--2---:R-:W-:Y:S05]  /*7450*/  @!P0 BRA `(.L_x_121) ;  /* 0x0000003400488947 */ /* 0x004fea0003800000 */
.L_x_120:
[----:B------:R-:W-:Y:S05]  /*7460*/  BSYNC B0 ;  /* 0x0000000000007941 */ /* 0x000fea0003800000 */
.L_x_119:
[----:B------:R-:W-:Y:S01]  /*7470*/  ISETP.NE.AND P0, PT, R53, RZ, PT ;  /* 0x000000ff3500720c */ /* 0x000fe20003f05270 */
[----:B--2---:R-:W-:Y:S02]  /*7480*/  VIADD R2, R0, 0x50 ;  /* 0x0000005000027836 */ /* 0x004fe40000000000 */
[----:B------:R-:W-:Y:S02]  /*7490*/  IMAD.U32 R0, RZ, RZ, UR46 ;  /* 0x0000002eff007e24 */ /* 0x000fe4000f8e00ff */
[----:B------:R-:W-:Y:S03]  /*74a0*/  VIADD R83, R83, 0x1 ;  /* 0x0000000153537836 */ /* 0x000fe60000000000 */
[----:B------:R-:W-:Y:S05]  /*74b0*/  PRMT R0, R0, 0x654, R2 ;  /* 0x0000065400007816 */ /* 0x000fea0000000002 */
[----:B------:R2:W3:Y:S04]  /*74c0*/  @P0 LDS.128 R44, [R4+0x200] ;  /* 0x00020000042c0984 */ /* 0x0004e80000000c00 */
[----:B------:R2:W4:Y:S01]  /*74d0*/  @P0 LDS.128 R48, [R3+0x200] ;  /* 0x0002000003300984 */ /* 0x0005220000000c00 */
[C---:B------:R-:W-:Y:S01]  /*74e0*/  ISETP.NE.AND P0, PT, R83.reuse, 0x4, PT ;  /* 0x000000045300780c */ /* 0x040fe20003f05270 */
[----:B------:R-:W-:Y:S01]  /*74f0*/  @!PT LDS RZ, [RZ] ;  /* 0x00000000fffff984 */ /* 0x000fe20000000800 */
[----:B------:R-:W-:Y:S01]  /*7500*/  @!PT LDS RZ, [RZ] ;  /* 0x00000000fffff984 */ /* 0x000fe20000000800 */
[----:B------:R-:W-:Y:S01]  /*7510*/  @!PT LDS RZ, [RZ] ;  /* 0x00000000fffff984 */ /* 0x000fe20000000800 */
[----:B------:R-:W-:Y:S01]  /*7520*/  @!PT LDS RZ, [RZ] ;  /* 0x00000000fffff984 */ /* 0x000fe20000000800 */
[----:B------:R5:W-:Y:S06]  /*7530*/  MEMBAR.ALL.CTA ;  /* 0x0000000000007992 */ /* 0x000bec0000008000 */
[----:B-----5:R-:W5:Y:S01]  /*7540*/  FENCE.VIEW.ASYNC.S ;  /* 0x00000000000073c6 */ /* 0x020f620000000000 */
[----:B------:R-:W-:Y:S01]  /*7550*/  SEL R83, R83, RZ, P0 ;  /* 0x000000ff53537207 */ /* 0x000fe20000000000 */
[----:B-----5:R5:W-:Y:S02]  /*7560*/  SYNCS.ARRIVE.TRANS64.RED.A1T0 RZ, [R0+URZ], RZ ;  /* 0x000000ff00ff79a7 */ /* 0x020be400081004ff */
[----:B-----5:R-:W-:Y:S04]  /*7570*/  SEL R0, RZ, 0x1, P0 ;  /* 0x00000001ff007807 */ /* 0x020fe80000000000 */
[----:B--23--:R-:W-:Y:S02]  /*7580*/  LOP3.LUT R82, R82, R0, RZ, 0x3c, !PT ;  /* 0x0000000052527212 */ /* 0x00cfe400078e3cff */
.L_x_118:
[----:B------:R-:W-:Y:S05]  /*7590*/  BSYNC B1 ;  /* 0x0000000000017941 */ /* 0x000fea0003800000 */
.L_x_117:
[----:B------:R-:W-:Y:S05]  /*75a0*/  VIADD R0, R39, 0x20 ;  /* 0x0000002027007836 */ /* 0x000fea0000000000 */
[----:B------:R-:W-:Y:S04]  /*75b0*/  SHF.R.U32.HI R0, RZ, 0x15, R0 ;  /* 0x00000015ff007819 */ /* 0x000fe80000011600 */
[----:B------:R-:W-:Y:S11]  /*75c0*/  LOP3.LUT P0, RZ, R0, 0x3, R77, 0x48, !PT ;  /* 0x0000000300ff7812 */ /* 0x000ff6000780484d */
[----:B------:R-:W-:Y:S02]  /*75d0*/  @!UPT UIADD3 URZ, UPT, UPT, URZ, URZ, URZ ;  /* 0x000000fffffff290 */ /* 0x000fe4000fffe0ff */
[----:B------:R-:W-:Y:S05]  /*75e0*/  @!P0 BRA `(.L_x_122) ;  /* 0x0000000000408947 */ /* 0x000fea0003800000 */
[----:B------:R-:W2:Y:S01]  /*75f0*/  LDCU.64 UR8, c[0x4][0x78] ;  /* 0x01000f00ff0877ac */ /* 0x000ea20008000a00 */
[----:B------:R-:W-:Y:S01]  /*7600*/  MOV R3, 0x0 ;  /* 0x0000000000037802 */ /* 0x000fe20000000f00 */
[----:B------:R-:W-:Y:S02]  /*7610*/  HFMA2 R12, -RZ, RZ, 0, 5.9604644775390625e-08 ;  /* 0x00000001ff0c7431 */ /* 0x000fe400000001ff */
[----:B------:R-:W-:Y:S02]  /*7620*/  IMAD.MOV.U32 R8, RZ, RZ, 0x192 ;  /* 0x00000192ff087424 */ /* 0x000fe400078e00ff */
[----:B------:R-:W-:Y:S01]  /*7630*/  IMAD.MOV.U32 R13, RZ, RZ, RZ ;  /* 0x000000ffff0d7224 */ /* 0x000fe200078e00ff */
[----:B------:R-:W3:Y:S01]  /*7640*/  LDCU.64 UR6, c[0x4][0x80] ;  /* 0x01001000ff0677ac */ /* 0x000ee20008000a00 */
[----:B------:R-:W1:Y:S01]  /*7650*/  LDC.64 R2, c[0x4][R3] ;  /* 0x0100000003027b82 */ /* 0x000e620000000a00 */
[----:B------:R-:W5:Y:S01]  /*7660*/  LDCU.64 UR4, c[0x4][0x18] ;  /* 0x01000300ff0477ac */ /* 0x000f620008000a00 */
[----:B--2---:R-:W-:Y:S01]  /*7670*/  MOV R5, UR9 ;  /* 0x0000000900057c02 */ /* 0x004fe20008000f00 */
[----:B------:R-:W-:Y:S01]  /*7680*/  IMAD.U32 R4, RZ, RZ, UR8 ;  /* 0x00000008ff047e24 */ /* 0x000fe2000f8e00ff */
[----:B---3--:R-:W-:Y:S01]  /*7690*/  MOV R7, UR7 ;  /* 0x0000000700077c02 */ /* 0x008fe20008000f00 */
[----:B------:R-:W-:Y:S01]  /*76a0*/  IMAD.U32 R6, RZ, RZ, UR6 ;  /* 0x00000006ff067e24 */ /* 0x000fe2000f8e00ff */
[----:B-----5:R-:W-:Y:S01]  /*76b0*/  MOV R11, UR5 ;  /* 0x00000005000b7c02 */ /* 0x020fe20008000f00 */
[----:B------:R-:W-:Y:S02]  /*76c0*/  IMAD.U32 R10, RZ, RZ, UR4 ;  /* 0x00000004ff0a7e24 */ /* 0x000fe4000f8e00ff */
[----:B------:R-:W-:Y:S07]  /*76d0*/  LEPC R20, `(.L_x_122) ;  /* 0x000000001014794e */ /* 0x000fee0000000000 */
[----:B-1--4-:R-:W-:Y:S05]  /*76e0*/  CALL.ABS.NOINC R2 ;  /* 0x0000000002007343 */ /* 0x012fea0003c00000 */
.L_x_122:
[C---:B------:R-:W-:Y:S01]  /*76f0*/  SHF.L.U32 R2, R44.reuse, 0x10, RZ ;  /* 0x000000102c027819 */ /* 0x040fe200000006ff */
[----:B------:R-:W-:Y:S05]  /*7700*/  WARPSYNC.ALL ;  /* 0x0000000000007948 */ /* 0x000fea0003800000 */
[----:B------:R-:W-:Y:S01]  /*7710*/  R2UR UR4, R39 ;  /* 0x00000000270472ca */ /* 0x000fe200000e0000 */
[----:B------:R-:W-:Y:S01]  /*7720*/  BSSY.RECONVERGENT B0, `(.L_x_123) ;  /* 0x000009e000007945 */ /* 0x000fe20003800200 */
[C---:B------:R-:W-:Y:S02]  /*7730*/  PRMT R3, R44.reuse, 0x8880, RZ ;  /* 0x000088802c037816 */ /* 0x040fe400000000ff */
[----:B------:R-:W-:Y:S02]  /*7740*/  SHF.L.U32 R41, R44, 0x8, RZ ;  /* 0x000000082c297819 */ /* 0x000fe400000006ff */
[C---:B------:R-:W-:Y:S02]  /*7750*/  SHF.L.U32 R42, R45.reuse, 0x10, RZ ;  /* 0x000000102d2a7819 */ /* 0x040fe400000006ff */
[----:B------:R-:W-:Y:S02]  /*7760*/  SHF.L.U32 R43, R45, 0x8, RZ ;  /* 0x000000082d2b7819 */ /* 0x000fe400000006ff */
[----:B------:R-:W-:Y:S02]  /*7770*/  SHF.R.S32.HI R42, RZ, 0x18, R42 ;  /* 0x00000018ff2a7819 */ /* 0x000fe4000001142a */
[----:B------:R-:W-:Y:S01]  /*7780*/  SHF.R.S32.HI R43, RZ, 0x18, R43 ;  /* 0x00000018ff2b7819 */ /* 0x000fe2000001142b */
[----:B-1----:R-:W1:Y:S01]  /*7790*/  LDTM.x32 R4, tmem[UR4+0x20] ;  /* 0x00002004000479ee */ /* 0x002e6200082c0000 */
[----:B------:R-:W-:Y:S02]  /*77a0*/  ISETP.NE.AND P0, PT, R87, RZ, PT ;  /* 0x000000ff5700720c */ /* 0x000fe40003f05270 */
[----:B------:R-:W-:Y:S01]  /*77b0*/  ISETP.NE.AND P6, PT, R60, RZ, PT ;  /* 0x000000ff3c00720c */ /* 0x000fe20003fc5270 */
        /* <DEDUP_REMOVED lines=9> */
[----:B------:R-:W-:Y:S02]  /*7850*/  IMAD R7, R38, R7, RZ ;  /* 0x0000000726077224 */ /* 0x000fe400078e02ff */
[-C--:B------:R-:W-:Y:S02]  /*7860*/  IMAD R3, R5, R40.reuse, R3 ;  /* 0x0000002805037224 */ /* 0x080fe400078e0203 */
[----:B------:R-:W-:Y:S02]  /*7870*/  IMAD R7, R4, R40, R7 ;  /* 0x0000002804077224 */ /* 0x000fe400078e0207 */
[C---:B------:R-:W-:Y:S02]  /*7880*/  IMAD R4, R38.reuse, R8, RZ ;  /* 0x0000000826047224 */ /* 0x040fe400078e02ff */
[C---:B------:R-:W-:Y:S01]  /*7890*/  IMAD R8, R38.reuse, R12, RZ ;  /* 0x0000000c26087224 */ /* 0x040fe200078e02ff */
[----:B------:R-:W-:Y:S01]  /*78a0*/  I2IP.S8.S32.SAT R56, R7, R3, RZ ;  /* 0x0000000307387239 */ /* 0x000fe200000014ff */
[----:B------:R-:W-:Y:S01]  /*78b0*/  IMAD R5, R38, R9, RZ ;  /* 0x0000000926057224 */ /* 0x000fe200078e02ff */
[----:B------:R-:W-:Y:S01]  /*78c0*/  PRMT R7, R46, 0x8880, RZ ;  /* 0x000088802e077816 */ /* 0x000fe200000000ff */
[----:B------:R-:W-:Y:S01]  /*78d0*/  IMAD R12, R38, R16, RZ ;  /* 0x00000010260c7224 */ /* 0x000fe200078e02ff */
[----:B------:R-:W-:Y:S01]  /*78e0*/  I2IP.S8.S32.SAT R56, R2, R0, R56 ;  /* 0x0000000002387239 */ /* 0x000fe20000001438 */
[C---:B------:R-:W-:Y:S01]  /*78f0*/  IMAD R9, R38.reuse, R13, RZ ;  /* 0x0000000d26097224 */ /* 0x040fe200078e02ff */
[----:B------:R-:W-:Y:S01]  /*7900*/  SHF.R.S32.HI R3, RZ, 0x18, R45 ;  /* 0x00000018ff037819 */ /* 0x000fe2000001142d */
[----:B------:R-:W-:Y:S01]  /*7910*/  IMAD R16, R38, R20, RZ ;  /* 0x0000001426107224 */ /* 0x000fe200078e02ff */
[----:B----4-:R-:W-:Y:S01]  /*7920*/  SHF.L.U32 R0, R48, 0x10, RZ ;  /* 0x0000001030007819 */ /* 0x010fe200000006ff */
[----:B------:R-:W-:Y:S01]  /*7930*/  IMAD R13, R38, R17, RZ ;  /* 0x00000011260d7224 */ /* 0x000fe200078e02ff */
[----:B------:R-:W-:Y:S01]  /*7940*/  SHF.L.U32 R2, R48, 0x8, RZ ;  /* 0x0000000830027819 */ /* 0x000fe200000006ff */
[C---:B------:R-:W-:Y:S01]  /*7950*/  IMAD R20, R38.reuse, R24, RZ ;  /* 0x0000001826147224 */ /* 0x040fe200078e02ff */
[----:B------:R-:W-:Y:S01]  /*7960*/  SHF.R.S32.HI R0, RZ, 0x18, R0 ;  /* 0x00000018ff007819 */ /* 0x000fe20000011400 */
[C---:B------:R-:W-:Y:S01]  /*7970*/  IMAD R17, R38.reuse, R21, RZ ;  /* 0x0000001526117224 */ /* 0x040fe200078e02ff */
[----:B------:R-:W-:Y:S01]  /*7980*/  SHF.R.S32.HI R2, RZ, 0x18, R2 ;  /* 0x00000018ff027819 */ /* 0x000fe20000011402 */
[C---:B------:R-:W-:Y:S02]  /*7990*/  IMAD R24, R38.reuse, R28, RZ ;  /* 0x0000001c26187224 */ /* 0x040fe400078e02ff */
[C---:B------:R-:W-:Y:S02]  /*79a0*/  IMAD R6, R38.reuse, R10, RZ ;  /* 0x0000000a26067224 */ /* 0x040fe400078e02ff */
[C---:B------:R-:W-:Y:S02]  /*79b0*/  IMAD R21, R38.reuse, R25, RZ ;  /* 0x0000001926157224 */ /* 0x040fe400078e02ff */
[----:B------:R-:W-:Y:S01]  /*79c0*/  IMAD R28, R38, R32, RZ ;  /* 0x00000020261c7224 */ /* 0x000fe200078e02ff */
[----:B------:R-:W-:Y:S01]  /*79d0*/  SHF.L.U32 R32, R46, 0x10, RZ ;  /* 0x000000102e207819 */ /* 0x000fe200000006ff */
[-C--:B------:R-:W-:Y:S02]  /*79e0*/  IMAD R4, R41, R40.reuse, R4 ;  /* 0x0000002829047224 */ /* 0x080fe400078e0204 */
[----:B------:R-:W-:Y:S01]  /*79f0*/  IMAD R25, R38, R29, RZ ;  /* 0x0000001d26197224 */ /* 0x000fe200078e02ff */
[----:B------:R-:W-:Y:S01]  /*7a00*/  SHF.R.S32.HI R32, RZ, 0x18, R32 ;  /* 0x00000018ff207819 */ /* 0x000fe20000011420 */
[----:B------:R-:W-:Y:S02]  /*7a10*/  IMAD R5, R42, R40, R5 ;  /* 0x000000282a057224 */ /* 0x000fe400078e0205 */
[----:B------:R-:W-:Y:S01]  /*7a20*/  IMAD R29, R38, R33, RZ ;  /* 0x00000021261d7224 */ /* 0x000fe200078e02ff */
[----:B------:R-:W-:Y:S01]  /*7a30*/  SHF.L.U32 R33, R46, 0x8, RZ ;  /* 0x000000082e217819 */ /* 0x000fe200000006ff */
[C---:B------:R-:W-:Y:S02]  /*7a40*/  IMAD R11, R38.reuse, R11, RZ ;  /* 0x0000000b260b7224 */ /* 0x040fe400078e02ff */
[C---:B------:R-:W-:Y:S01]  /*7a50*/  IMAD R10, R38.reuse, R14, RZ ;  /* 0x0000000e260a7224 */ /* 0x040fe200078e02ff */
[----:B------:R-:W-:Y:S01]  /*7a60*/  SHF.R.S32.HI R33, RZ, 0x18, R33 ;  /* 0x00000018ff217819 */ /* 0x000fe20000011421 */
[----:B------:R-:W-:Y:S02]  /*7a70*/  IMAD R6, R43, R40, R6 ;  /* 0x000000282b067224 */ /* 0x000fe400078e0206 */
[C---:B------:R-:W-:Y:S02]  /*7a80*/  IMAD R14, R38.reuse, R18, RZ ;  /* 0x00000012260e7224 */ /* 0x040fe400078e02ff */
[C---:B------:R-:W-:Y:S02]  /*7a90*/  IMAD R18, R38.reuse, R22, RZ ;  /* 0x0000001626127224 */ /* 0x040fe400078e02ff */
[----:B------:R-:W-:Y:S01]  /*7aa0*/  IMAD R11, R3, R40, R11 ;  /* 0x00000028030b7224 */ /* 0x000fe200078e020b */
[----:B------:R-:W-:Y:S01]  /*7ab0*/  PRMT R3, R47, 0x8880, RZ ;  /* 0x000088802f037816 */ /* 0x000fe200000000ff */
[C---:B------:R-:W-:Y:S02]  /*7ac0*/  IMAD R22, R38.reuse, R26, RZ ;  /* 0x0000001a26167224 */ /* 0x040fe400078e02ff */
[C---:B------:R-:W-:Y:S01]  /*7ad0*/  IMAD R26, R38.reuse, R30, RZ ;  /* 0x0000001e261a7224 */ /* 0x040fe200078e02ff */
[----:B------:R-:W-:Y:S01]  /*7ae0*/  I2IP.S8.S32.SAT R11, R11, R6, RZ ;  /* 0x000000060b0b7239 */ /* 0x000fe200000014ff */
[----:B------:R-:W-:Y:S01]  /*7af0*/  IMAD R8, R7, R40, R8 ;  /* 0x0000002807087224 */ /* 0x000fe200078e0208 */
[----:B------:R-:W-:Y:S01]  /*7b00*/  SHF.L.U32 R6, R47, 0x10, RZ ;  /* 0x000000102f067819 */ /* 0x000fe200000006ff */
[----:B------:R-:W-:Y:S01]  /*7b10*/  IMAD R30, R38, R34, RZ ;  /* 0x00000022261e7224 */ /* 0x000fe200078e02ff */
[----:B------:R-:W-:Y:S01]  /*7b20*/  SHF.R.S32.HI R34, RZ, 0x18, R46 ;  /* 0x00000018ff227819 */ /* 0x000fe2000001142e */
[----:B------:R-:W-:Y:S01]  /*7b30*/  IMAD R9, R32, R40, R9 ;  /* 0x0000002820097224 */ /* 0x000fe200078e0209 */
[----:B------:R-:W-:Y:S01]  /*7b40*/  SHF.R.S32.HI R6, RZ, 0x18, R6 ;  /* 0x00000018ff067819 */ /* 0x000fe20000011406 */
[----:B------:R-:W-:Y:S01]  /*7b50*/  IMAD R15, R38, R15, RZ ;  /* 0x0000000f260f7224 */ /* 0x000fe200078e02ff */
[----:B------:R-:W-:Y:S01]  /*7b60*/  I2IP.S8.S32.SAT R57, R5, R4, R11 ;  /* 0x0000000405397239 */ /* 0x000fe2000000140b */
[-C--:B------:R-:W-:Y:S01]  /*7b70*/  IMAD R10, R33, R40.reuse, R10 ;  /* 0x00000028210a7224 */ /* 0x080fe200078e020a */
[----:B------:R-:W-:Y:S01]  /*7b80*/  SHF.L.U32 R5, R49, 0x10, RZ ;  /* 0x0000001031057819 */ /* 0x000fe200000006ff */
[----:B------:R-:W-:Y:S01]  /*7b90*/  IMAD.SHL.U32 R7, R47, 0x100, RZ ;  /* 0x000001002f077824 */ /* 0x000fe200078e00ff */
[----:B------:R-:W-:Y:S01]  /*7ba0*/  PRMT R4, R49, 0x8880, RZ ;  /* 0x0000888031047816 */ /* 0x000fe200000000ff */
[-C--:B------:R-:W-:Y:S01]  /*7bb0*/  IMAD R15, R34, R40.reuse, R15 ;  /* 0x00000028220f7224 */ /* 0x080fe200078e020f */
[----:B------:R-:W-:Y:S01]  /*7bc0*/  SHF.R.S32.HI R5, RZ, 0x18, R5 ;  /* 0x00000018ff057819 */ /* 0x000fe20000011405 */
[-C--:B------:R-:W-:Y:S01]  /*7bd0*/  IMAD R12, R3, R40.reuse, R12 ;  /* 0x00000028030c7224 */ /* 0x080fe200078e020c */
[----:B------:R-:W-:Y:S01]  /*7be0*/  SHF.R.S32.HI R7, RZ, 0x18, R7 ;  /* 0x00000018ff077819 */ /* 0x000fe20000011407 */
[----:B------:R-:W-:Y:S01]  /*7bf0*/  IMAD R13, R6, R40, R13 ;  /* 0x00000028060d7224 */ /* 0x000fe200078e020d */
[----:B------:R-:W-:Y:S01]  /*7c00*/  I2IP.S8.S32.SAT R15, R15, R10, RZ ;  /* 0x0000000a0f0f7239 */ /* 0x000fe200000014ff */
[----:B------:R-:W-:Y:S01]  /*7c10*/  IMAD R19, R38, R19, RZ ;  /* 0x0000001326137224 */ /* 0x000fe200078e02ff */
[----:B------:R-:W-:Y:S01]  /*7c20*/  SHF.R.S32.HI R10, RZ, 0x18, R47 ;  /* 0x00000018ff0a7819 */ /* 0x000fe2000001142f */
[----:B------:R-:W-:Y:S01]  /*7c30*/  IMAD R14, R7, R40, R14 ;  /* 0x00000028070e7224 */ /* 0x000fe200078e020e */
[----:B------:R-:W-:Y:S01]  /*7c40*/  PRMT R3, R48, 0x8880, RZ ;  /* 0x0000888030037816 */ /* 0x000fe200000000ff */
[----:B------:R-:W-:Y:S01]  /*7c50*/  IMAD R23, R38, R23, RZ ;  /* 0x0000001726177224 */ /* 0x000fe200078e02ff */
[----:B------:R-:W-:Y:S01]  /*7c60*/  I2IP.S8.S32.SAT R58, R9, R8, R15 ;  /* 0x00000008093a7239 */ /* 0x000fe2000000140f */
[-C--:B------:R-:W-:Y:S02]  /*7c70*/  IMAD R19, R10, R40.reuse, R19 ;  /* 0x000000280a137224 */ /* 0x080fe400078e0213 */
[-C--:B------:R-:W-:Y:S01]  /*7c80*/  IMAD R16, R3, R40.reuse, R16 ;  /* 0x0000002803107224 */ /* 0x080fe200078e0210 */
[----:B------:R-:W-:Y:S01]  /*7c90*/  SHF.R.S32.HI R3, RZ, 0x18, R48 ;  /* 0x00000018ff037819 */ /* 0x000fe20000011430 */
[----:B------:R-:W-:Y:S01]  /*7ca0*/  IMAD R17, R0, R40, R17 ;  /* 0x0000002800117224 */ /* 0x000fe200078e0211 */
[----:B------:R-:W-:Y:S01]  /*7cb0*/  I2IP.S8.S32.SAT R14, R19, R14, RZ ;  /* 0x0000000e130e7239 */ /* 0x000fe200000014ff */
[----:B------:R-:W-:Y:S02]  /*7cc0*/  IMAD.SHL.U32 R0, R49, 0x100, RZ ;  /* 0x0000010031007824 */ /* 0x000fe400078e00ff */
[-C--:B------:R-:W-:Y:S01]  /*7cd0*/  IMAD R18, R2, R40.reuse, R18 ;  /* 0x0000002802127224 */ /* 0x080fe200078e0212 */
[----:B------:R-:W-:Y:S01]  /*7ce0*/  SHF.R.S32.HI R2, RZ, 0x18, R49 ;  /* 0x00000018ff027819 */ /* 0x000fe20000011431 */
[-C--:B------:R-:W-:Y:S01]  /*7cf0*/  IMAD R23, R3, R40.reuse, R23 ;  /* 0x0000002803177224 */ /* 0x080fe200078e0217 */
[----:B------:R-:W-:Y:S01]  /*7d00*/  SHF.R.S32.HI R0, RZ, 0x18, R0 ;  /* 0x00000018ff007819 */ /* 0x000fe20000011400 */
[-C--:B------:R-:W-:Y:S01]  /*7d10*/  IMAD R20, R4, R40.reuse, R20 ;  /* 0x0000002804147224 */ /* 0x080fe200078e0214 */
[C---:B------:R-:W-:Y:S01]  /*7d20*/  SHF.L.U32 R4, R50.reuse, 0x10, RZ ;  /* 0x0000001032047819 */ /* 0x040fe200000006ff */
[-C--:B------:R-:W-:Y:S01]  /*7d30*/  IMAD R21, R5, R40.reuse, R21 ;  /* 0x0000002805157224 */ /* 0x080fe200078e0215 */
[----:B------:R-:W-:Y:S01]  /*7d40*/  PRMT R3, R50, 0x8880, RZ ;  /* 0x0000888032037816 */ /* 0x000fe200000000ff */
[----:B------:R-:W-:Y:S01]  /*7d50*/  IMAD R27, R38, R27, RZ ;  /* 0x0000001b261b7224 */ /* 0x000fe200078e02ff */
[----:B------:R-:W-:Y:S01]  /*7d60*/  SHF.L.U32 R5, R50, 0x8, RZ ;  /* 0x0000000832057819 */ /* 0x000fe200000006ff */
[-C--:B------:R-:W-:Y:S01]  /*7d70*/  IMAD R22, R0, R40.reuse, R22 ;  /* 0x0000002800167224 */ /* 0x080fe200078e0216 */
[----:B------:R-:W-:Y:S01]  /*7d80*/  SHF.R.S32.HI R4, RZ, 0x18, R4 ;  /* 0x00000018ff047819 */ /* 0x000fe20000011404 */
[-C--:B------:R-:W-:Y:S01]  /*7d90*/  IMAD R27, R2, R40.reuse, R27 ;  /* 0x00000028021b7224 */ /* 0x080fe200078e021b */
[----:B------:R-:W-:Y:S01]  /*7da0*/  SHF.R.S32.HI R5, RZ, 0x18, R5 ;  /* 0x00000018ff057819 */ /* 0x000fe20000011405 */
[-C--:B------:R-:W-:Y:S01]  /*7db0*/  IMAD R24, R3, R40.reuse, R24 ;  /* 0x0000002803187224 */ /* 0x080fe200078e0218 */
[C---:B------:R-:W-:Y:S01]  /*7dc0*/  SHF.L.U32 R3, R51.reuse, 0x10, RZ ;  /* 0x0000001033037819 */ /* 0x040fe200000006ff */
[-C--:B------:R-:W-:Y:S01]  /*7dd0*/  IMAD R25, R4, R40.reuse, R25 ;  /* 0x0000002804197224 */ /* 0x080fe200078e0219 */
[----:B------:R-:W-:Y:S01]  /*7de0*/  SHF.R.S32.HI R0, RZ, 0x18, R50 ;  /* 0x00000018ff007819 */ /* 0x000fe20000011432 */
[----:B------:R-:W-:Y:S01]  /*7df0*/  IMAD R31, R38, R31, RZ ;  /* 0x0000001f261f7224 */ /* 0x000fe200078e02ff */
[----:B------:R-:W-:Y:S01]  /*7e00*/  PRMT R2, R51, 0x8880, RZ ;  /* 0x0000888033027816 */ /* 0x000fe200000000ff */
[-C--:B------:R-:W-:Y:S01]  /*7e10*/  IMAD R26, R5, R40.reuse, R26 ;  /* 0x00000028051a7224 */ /* 0x080fe200078e021a */
[----:B------:R-:W-:Y:S01]  /*7e20*/  SHF.L.U32 R4, R51, 0x8, RZ ;  /* 0x0000000833047819 */ /* 0x000fe200000006ff */
[-C--:B------:R-:W-:Y:S01]  /*7e30*/  IMAD R31, R0, R40.reuse, R31 ;  /* 0x00000028001f7224 */ /* 0x080fe200078e021f */
[----:B------:R-:W-:Y:S01]  /*7e40*/  SHF.R.S32.HI R3, RZ, 0x18, R3 ;  /* 0x00000018ff037819 */ /* 0x000fe20000011403 */
[-C--:B------:R-:W-:Y:S01]  /*7e50*/  IMAD R28, R2, R40.reuse, R28 ;  /* 0x00000028021c7224 */ /* 0x080fe200078e021c */
[----:B------:R-:W-:Y:S01]  /*7e60*/  SHF.R.S32.HI R4, RZ, 0x18, R4 ;  /* 0x00000018ff047819 */ /* 0x000fe20000011404 */
[----:B------:R-:W-:Y:S01]  /*7e70*/  IMAD R35, R38, R35, RZ ;  /* 0x0000002326237224 */ /* 0x000fe200078e02ff */
[----:B------:R-:W-:Y:S01]  /*7e80*/  SHF.R.S32.HI R5, RZ, 0x18, R51 ;  /* 0x00000018ff057819 */ /* 0x000fe20000011433 */
[----:B------:R-:W-:Y:S01]  /*7e90*/  IMAD R29, R3, R40, R29 ;  /* 0x00000028031d7224 */ /* 0x000fe200078e021d */
[----:B------:R-:W-:Y:S01]  /*7ea0*/  I2IP.S8.S32.SAT R59, R13, R12, R14 ;  /* 0x0000000c0d3b7239 */ /* 0x000fe2000000140e */
[----:B------:R-:W-:Y:S01]  /*7eb0*/  IMAD R30, R4, R40, R30 ;  /* 0x00000028041e7224 */ /* 0x000fe200078e021e */
[----:B------:R-:W-:Y:S01]  /*7ec0*/  I2IP.S8.S32.SAT R18, R23, R18, RZ ;  /* 0x0000001217127239 */ /* 0x000fe200000014ff */
[----:B------:R-:W-:Y:S01]  /*7ed0*/  IMAD R35, R5, R40, R35 ;  /* 0x0000002805237224 */ /* 0x000fe200078e0223 */
[----:B------:R-:W-:Y:S01]  /*7ee0*/  I2IP.S8.S32.SAT R22, R27, R22, RZ ;  /* 0x000000161b167239 */ /* 0x000fe200000014ff */
[----:B------:R1:W-:Y:S01]  /*7ef0*/  STS.128 [R74+UR43+0x5200], R56 ;  /* 0x005200384a007988 */ /* 0x0003e20008000c2b */
[----:B------:R-:W-:Y:S02]  /*7f00*/  I2IP.S8.S32.SAT R26, R31, R26, RZ ;  /* 0x0000001a1f1a7239 */ /* 0x000fe400000014ff */
[----:B------:R-:W-:Y:S02]  /*7f10*/  I2IP.S8.S32.SAT R19, R35, R30, RZ ;  /* 0x0000001e23137239 */ /* 0x000fe400000014ff */
[----:B------:R-:W-:Y:S02]  /*7f20*/  I2IP.S8.S32.SAT R16, R17, R16, R18 ;  /* 0x0000001011107239 */ /* 0x000fe40000001412 */
[----:B------:R-:W-:Y:S02]  /*7f30*/  I2IP.S8.S32.SAT R17, R21, R20, R22 ;  /* 0x0000001415117239 */ /* 0x000fe40000001416 */
[----:B------:R-:W-:Y:S02]  /*7f40*/  I2IP.S8.S32.SAT R18, R25, R24, R26 ;  /* 0x0000001819127239 */ /* 0x000fe4000000141a */
[----:B------:R-:W-:Y:S02]  /*7f50*/  I2IP.S8.S32.SAT R19, R29, R28, R19 ;  /* 0x0000001c1d137239 */ /* 0x000fe40000001413 */
[----:B------:R-:W-:Y:S02]  /*7f60*/  LEA R0, R83, UR43, 0x3 ;  /* 0x0000002b53007c11 */ /* 0x000fe4000f8e18ff */
[----:B------:R-:W-:Y:S01]  /*7f70*/  @P6 SHF.L.U32 R2, R82, 0x1f, RZ ;  /* 0x0000001f52026819 */ /* 0x000fe200000006ff */
        /* <DEDUP_REMOVED lines=10> */
[----:B------:R-:W-:Y:S02]  /*8020*/  UIADD3 UR13, UPT, UPT, UR49, 0x20, URZ ;  /* 0x00000020310d7890 */ /* 0x000fe4000fffe0ff */
[----:B------:R-:W-:Y:S01]  /*8030*/  UIADD3 UR12, UPT, UPT, UR43, 0x5200, URZ ;  /* 0x000052002b0c7890 */ /* 0x000fe2000fffe0ff */
[----:B------:R-:W-:Y:S01]  /*8040*/  UMOV UR14, UR50 ;  /* 0x00000032000e7c82 */ /* 0x000fe20008000000 */
[----:B------:R-:W-:Y:S01]  /*8050*/  UMOV UR15, UR36 ;  /* 0x00000024000f7c82 */ /* 0x000fe20008000000 */
[----:B------:R-:W-:Y:S02]  /*8060*/  UIADD3 UR9, UPT, UPT, UR49, 0xa0, URZ ;  /* 0x000000a031097890 */ /* 0x000fe4000fffe0ff */
[----:B------:R-:W-:Y:S01]  /*8070*/  UIADD3 UR8, UPT, UPT, UR43, 0x5a00, URZ ;  /* 0x00005a002b087890 */ /* 0x000fe2000fffe0ff */
[----:B------:R-:W-:Y:S01]  /*8080*/  UMOV UR10, UR50 ;  /* 0x00000032000a7c82 */ /* 0x000fe20008000000 */
[----:B------:R-:W-:Y:S01]  /*8090*/  UMOV UR11, UR36 ;  /* 0x00000024000b7c82 */ /* 0x000fe20008000000 */
[----:B--2---:R-:W-:Y:S04]  /*80a0*/  UIADD3 UR4, UP0, UPT, UR6, 0x680, URZ ;  /* 0x0000068006047890 */ /* 0x004fe8000ff1e0ff */
[----:B------:R-:W-:Y:S09]  /*80b0*/  UIADD3.X UR5, UPT, UPT, URZ, UR7, URZ, UP0, !UPT ;  /* 0x00000007ff057290 */ /* 0x000ff200087fe4ff */
[----:B------:R2:W-:Y:S01]  /*80c0*/  UTMASTG.3D [UR12], [UR4] ;  /* 0x0000000c040073b5 */ /* 0x0005e20008010000 */
[----:B------:R2:W-:Y:S01]  /*80d0*/  UTMASTG.3D [UR8], [UR4] ;  /* 0x00000008040073b5 */ /* 0x0005e20008010000 */
[----:B------:R0:W-:Y:S01]  /*80e0*/  UTMACMDFLUSH ;  /* 0x00000000000079b7 */ /* 0x0001e20000000000 */
[----:B--2---:R-:W-:Y:S04]  /*80f0*/  DEPBAR.LE SB0, 0x1 ;  /* 0x000080400000791a */ /* 0x004fe80000000000 */
.L_x_124:
[----:B------:R-:W-:Y:S05]  /*8100*/  BSYNC.RECONVERGENT B0 ;  /* 0x0000000000007941 */ /* 0x000fea0003800200 */
.L_x_123:
        /* <DEDUP_REMOVED lines=14> */
.L_x_128:
[----:B------:R-:W-:Y:S05]  /*81f0*/  BSYNC B0 ;  /* 0x0000000000007941 */ /* 0x000fea0003800000 */
.L_x_127:
[----:B------:R-:W-:Y:S01]  /*8200*/  ISETP.NE.AND P0, PT, R53, RZ, PT ;  /* 0x000000ff3500720c */ /* 0x000fe20003f05270 */
[----:B------:R-:W-:Y:S11]  /*8210*/  VIADD R83, R83, 0x1 ;  /* 0x0000000153537836 */ /* 0x000ff60000000000 */
[----:B------:R-:W-:Y:S01]  /*8220*/  @!UPT UIADD3 URZ, UPT, UPT, URZ, URZ, URZ ;  /* 0x000000fffffff290 */ /* 0x000fe2000fffe0ff */
[----:B------:R3:W4:Y:S04]  /*8230*/  @P0 LDS.128 R48, [R2+0x200] ;  /* 0x0002000002300984 */ /* 0x0007280000000c00 */
[----:B------:R1:W1:Y:S01]  /*8240*/  @P0 LDS.128 R44, [R3+0x200] ;  /* 0x00020000032c0984 */ /* 0x0002620000000c00 */
        /* <DEDUP_REMOVED lines=8> */
[----:B---3--:R-:W-:Y:S02]  /*82d0*/  VIADD R2, R0, 0x50 ;  /* 0x0000005000027836 */ /* 0x008fe40000000000 */
[----:B--2---:R-:W-:Y:S05]  /*82e0*/  IMAD.U32 R0, RZ, RZ, UR46 ;  /* 0x0000002eff007e24 */ /* 0x004fea000f8e00ff */
[----:B------:R-:W-:Y:S04]  /*82f0*/  PRMT R0, R0, 0x654, R2 ;  /* 0x0000065400007816 */ /* 0x000fe80000000002 */
[----:B-----5:R2:W-:Y:S02]  /*8300*/  SYNCS.ARRIVE.TRANS64.RED.A1T0 RZ, [R0+URZ], RZ ;  /* 0x000000ff00ff79a7 */ /* 0x0205e400081004ff */
[----:B--2---:R-:W-:Y:S04]  /*8310*/  SEL R0, RZ, 0x1, P0 ;  /* 0x00000001ff007807 */ /* 0x004fe80000000000 */
[----:B-1--4-:R-:W-:Y:S02]  /*8320*/  LOP3.LUT R82, R82, R0, RZ, 0x3c, !PT ;  /* 0x0000000052527212 */ /* 0x012fe400078e3cff */
.L_x_126:
[----:B------:R-:W-:Y:S05]  /*8330*/  BSYNC B1 ;  /* 0x0000000000017941 */ /* 0x000fea0003800000 */
.L_x_125:
        /* <DEDUP_REMOVED lines=21> */
.L_x_130:
        /* <DEDUP_REMOVED lines=35> */
[----:B------:R-:W-:Y:S01]  /*86c0*/  SHF.L.U32 R0, R48, 0x10, RZ ;  /* 0x0000001030007819 */ /* 0x000fe200000006ff */
        /* <DEDUP_REMOVED lines=114> */
[----:B------:R-:W-:Y:S02]  /*8df0*/  UMOV UR11, UR36 ;  /* 0x00000024000b7c82 */ /* 0x000fe40008000000 */
[----:B------:R-:W-:Y:S01]  /*8e00*/  MOV R86, UR4 ;  /* 0x0000000400567c02 */ /* 0x000fe20008000f00 */
[----:B------:R-:W-:Y:S02]  /*8e10*/  UIADD3 UR13, UPT, UPT, UR49, 0xc0, URZ ;  /* 0x000000c0310d7890 */ /* 0x000fe4000fffe0ff */
[----:B------:R-:W-:Y:S01]  /*8e20*/  UIADD3 UR12, UPT, UPT, UR43, 0x4a00, URZ ;  /* 0x00004a002b0c7890 */ /* 0x000fe2000fffe0ff */
[----:B------:R-:W-:Y:S01]  /*8e30*/  R2UR UR8, R86 ;  /* 0x00000000560872ca */ /* 0x000fe200000e0000 */
        /* <DEDUP_REMOVED lines=8> */
.L_x_132:
[----:B------:R-:W-:Y:S05]  /*8ec0*/  BSYNC.RECONVERGENT B0 ;  /* 0x0000000000007941 */ /* 0x000fea0003800200 */
.L_x_131:
        /* <DEDUP_REMOVED lines=14> */
.L_x_136:
[----:B------:R-:W-:Y:S05]  /*8fb0*/  BSYNC B0 ;  /* 0x0000000000007941 */ /* 0x000fea0003800000 */
.L_x_135:
        /* <DEDUP_REMOVED lines=18> */
.L_x_134:
[----:B------:R-:W-:Y:S05]  /*90e0*/  BSYNC B1 ;  /* 0x0000000000017941 */ /* 0x000fea0003800000 */
.L_x_133:
        /* <DEDUP_REMOVED lines=21> */
.L_x_138:
[----:B------:R-:W-:Y:S01]  /*9240*/  ISETP.NE.AND P0, PT, R87, RZ, PT ;  /* 0x000000ff5700720c */ /* 0x000fe20003f05270 */
[----:B------:R-:W-:Y:S05]  /*9250*/  WARPSYNC.ALL ;  /* 0x0000000000007948 */ /* 0x000fea0003800000 */
[----:B------:R-:W-:Y:S01]  /*9260*/  R2UR UR4, R39 ;  /* 0x00000000270472ca */ /* 0x000fe200000e0000 */
[----:B------:R-:W-:Y:S01]  /*9270*/  IMAD.U32 R64, R46, 0x10000, RZ ;  /* 0x000100002e407824 */ /* 0x000fe200078e00ff */
[----:B------:R-:W-:Y:S01]  /*9280*/  SHF.L.U32 R41, R44, 0x10, RZ ;  /* 0x000000102c297819 */ /* 0x000fe200000006ff */
[----:B----4-:R-:W-:Y:S01]  /*9290*/  IMAD.U32 R63, R48, 0x10000, RZ ;  /* 0x00010000303f7824 */ /* 0x010fe200078e00ff */
[----:B------:R-:W-:Y:S01]  /*92a0*/  PRMT R39, R44, 0x8880, RZ ;  /* 0x000088802c277816 */ /* 0x000fe200000000ff */
[----:B------:R-:W-:Y:S01]  /*92b0*/  IMAD.U32 R53, R50, 0x10000, RZ ;  /* 0x0001000032357824 */ /* 0x000fe200078e00ff */
[----:B------:R-:W-:Y:S01]  /*92c0*/  SHF.L.U32 R42, R44, 0x8, RZ ;  /* 0x000000082c2a7819 */ /* 0x000fe200000006ff */
[----:B------:R-:W-:Y:S01]  /*92d0*/  BSSY.RECONVERGENT B0, `(.L_x_139) ;  /* 0x00000a1000007945 */ /* 0x000fe20003800200 */
[----:B------:R-:W-:Y:S02]  /*92e0*/  SHF.R.S32.HI R41, RZ, 0x18, R41 ;  /* 0x00000018ff297819 */ /* 0x000fe40000011429 */
[----:B------:R-:W-:Y:S02]  /*92f0*/  SHF.R.S32.HI R42, RZ, 0x18, R42 ;  /* 0x00000018ff2a7819 */ /* 0x000fe4000001142a */
[----:B------:R-:W-:Y:S01]  /*9300*/  SHF.R.S32.HI R43, RZ, 0x18, R44 ;  /* 0x00000018ff2b7819 */ /* 0x000fe2000001142c */
[----:B-1----:R-:W1:Y:S01]  /*9310*/  LDTM.x32 R4, tmem[UR4+0x60] ;  /* 0x00006004000479ee */ /* 0x002e6200082c0000 */
[----:B------:R-:W-:Y:S01]  /*9320*/  NOP ;  /* 0x0000000000007918 */ /* 0x000fe20000000000 */
[----:B------:R-:W-:Y:S02]  /*9330*/  IADD3 R80, PT, PT, R80, 0xc0, RZ ;  /* 0x000000c050507810 */ /* 0x000fe40007ffe0ff */
[C---:B------:R-:W-:Y:S02]  /*9340*/  PRMT R69, R45.reuse, 0x8880, RZ ;  /* 0x000088802d457816 */ /* 0x040fe400000000ff */
[----:B------:R-:W-:Y:S02]  /*9350*/  LOP3.LUT R80, R80, 0xfefffff8, RZ, 0xc0, !PT ;  /* 0xfefffff850507812 */ /* 0x000fe400078ec0ff */
[----:B------:R-:W-:Y:S02]  /*9360*/  SHF.L.U32 R68, R45, 0x10, RZ ;  /* 0x000000102d447819 */ /* 0x000fe400000006ff */
[----:B-1----:R1:W-:Y:S01]  /*9370*/  SYNCS.ARRIVE.TRANS64.RED.A1T0 RZ, [R80+URZ], RZ ;  /* 0x000000ff50ff79a7 */ /* 0x0023e200081004ff */
[----:B------:R-:W-:Y:S02]  /*9380*/  SHF.R.S32.HI R44, RZ, 0x18, R45 ;  /* 0x00000018ff2c7819 */ /* 0x000fe4000001142d */
[----:B------:R-:W-:Y:S02]  /*9390*/  PRMT R66, R46, 0x8880, RZ ;  /* 0x000088802e427816 */ /* 0x000fe400000000ff */
[C---:B------:R-:W-:Y:S02]  /*93a0*/  PRMT R60, R47.reuse, 0x8880, RZ ;  /* 0x000088802f3c7816 */ /* 0x040fe400000000ff */
[C---:B------:R-:W-:Y:S02]  /*93b0*/  SHF.L.U32 R59, R47.reuse, 0x10, RZ ;  /* 0x000000102f3b7819 */ /* 0x040fe400000006ff */
[----:B------:R-:W-:Y:S02]  /*93c0*/  SHF.L.U32 R58, R47, 0x8, RZ ;  /* 0x000000082f3a7819 */ /* 0x000fe400000006ff */
[C---:B------:R-:W-:Y:S02]  /*93d0*/  PRMT R65, R48.reuse, 0x8880, RZ ;  /* 0x0000888030417816 */ /* 0x040fe400000000ff */
[----:B------:R-:W-:Y:S01]  /*93e0*/  SHF.L.U32 R62, R48, 0x8, RZ ;  /* 0x00000008303e7819 */ /* 0x000fe200000006ff */
[C---:B------:R-:W-:Y:S01]  /*93f0*/  IMAD R0, R38.reuse, R4, RZ ;  /* 0x0000000426007224 */ /* 0x040fe200078e02ff */
[----:B------:R-:W-:Y:S01]  /*9400*/  SHF.R.S32.HI R4, RZ, 0x18, R68 ;  /* 0x00000018ff047819 */ /* 0x000fe20000011444 */
[C---:B------:R-:W-:Y:S01]  /*9410*/  IMAD R2, R38.reuse, R5, RZ ;  /* 0x0000000526027224 */ /* 0x040fe200078e02ff */
[C---:B------:R-:W-:Y:S01]  /*9420*/  PRMT R57, R49.reuse, 0x8880, RZ ;  /* 0x0000888031397816 */ /* 0x040fe200000000ff */
[C---:B------:R-:W-:Y:S01]  /*9430*/  IMAD R3, R38.reuse, R6, RZ ;  /* 0x0000000626037224 */ /* 0x040fe200078e02ff */
[----:B------:R-:W-:Y:S01]  /*9440*/  SHF.L.U32 R56, R49, 0x10, RZ ;  /* 0x0000001031387819 */ /* 0x000fe200000006ff */
[----:B------:R-:W-:Y:S01]  /*9450*/  IMAD R0, R39, R40, R0 ;  /* 0x0000002827007224 */ /* 0x000fe200078e0200 */
[----:B------:R-:W-:Y:S01]  /*9460*/  MOV R39, R66 ;  /* 0x0000004200277202 */ /* 0x000fe20000000f00 */
[----:B------:R-:W-:Y:S01]  /*9470*/  IMAD R7, R38, R7, RZ ;  /* 0x0000000726077224 */ /* 0x000fe200078e02ff */
[----:B------:R-:W-:Y:S01]  /*9480*/  SHF.L.U32 R55, R49, 0x8, RZ ;  /* 0x0000000831377819 */ /* 0x000fe200000006ff */
[-C--:B------:R-:W-:Y:S01]  /*9490*/  IMAD R2, R41, R40.reuse, R2 ;  /* 0x0000002829027224 */ /* 0x080fe200078e0202 */
[----:B------:R-:W-:Y:S01]  /*94a0*/  SHF.R.S32.HI R41, RZ, 0x18, R48 ;  /* 0x00000018ff297819 */ /* 0x000fe20000011430 */
[-C--:B------:R-:W-:Y:S01]  /*94b0*/  IMAD R3, R42, R40.reuse, R3 ;  /* 0x000000282a037224 */ /* 0x080fe200078e0203 */
[----:B------:R-:W-:Y:S01]  /*94c0*/  SHF.L.U32 R48, R51, 0x8, RZ ;  /* 0x0000000833307819 */ /* 0x000fe200000006ff */
[----:B------:R-:W-:Y:S01]  /*94d0*/  IMAD R7, R43, R40, R7 ;  /* 0x000000282b077224 */ /* 0x000fe200078e0207 */
[----:B------:R-:W-:Y:S01]  /*94e0*/  SHF.L.U32 R67, R45, 0x8, RZ ;  /* 0x000000082d437819 */ /* 0x000fe200000006ff */
[C---:B------:R-:W-:Y:S01]  /*94f0*/  IMAD R8, R38.reuse, R8, RZ ;  /* 0x0000000826087224 */ /* 0x040fe200078e02ff */
[----:B------:R-:W-:Y:S01]  /*9500*/  SHF.R.S32.HI R45, RZ, 0x18, R46 ;  /* 0x00000018ff2d7819 */ /* 0x000fe2000001142e */
[----:B------:R-:W-:Y:S01]  /*9510*/  IMAD R9, R38, R9, RZ ;  /* 0x0000000926097224 */ /* 0x000fe200078e02ff */
[----:B------:R-:W-:Y:S01]  /*9520*/  SHF.L.U32 R61, R46, 0x8, RZ ;  /* 0x000000082e3d7819 */ /* 0x000fe200000006ff */
[C---:B------:R-:W-:Y:S01]  /*9530*/  IMAD R10, R38.reuse, R10, RZ ;  /* 0x0000000a260a7224 */ /* 0x040fe200078e02ff */
[----:B------:R-:W-:Y:S01]  /*9540*/  SHF.R.S32.HI R46, RZ, 0x18, R47 ;  /* 0x00000018ff2e7819 */ /* 0x000fe2000001142f */
[C---:B------:R-:W-:Y:S01]  /*9550*/  IMAD R11, R38.reuse, R11, RZ ;  /* 0x0000000b260b7224 */ /* 0x040fe200078e02ff */
[----:B------:R-:W-:Y:S01]  /*9560*/  SHF.R.S32.HI R42, RZ, 0x18, R49 ;  /* 0x00000018ff2a7819 */ /* 0x000fe20000011431 */
[----:B------:R-:W-:Y:S01]  /*9570*/  IMAD R6, R38, R15, RZ ;  /* 0x0000000f26067224 */ /* 0x000fe200078e02ff */
[----:B------:R-:W-:Y:S01]  /*9580*/  PRMT R54, R50, 0x8880, RZ ;  /* 0x0000888032367816 */ /* 0x000fe200000000ff */
[----:B------:R-:W-:Y:S01]  /*9590*/  IMAD R15, R38, R20, RZ ;  /* 0x00000014260f7224 */ /* 0x000fe200078e02ff */
[----:B------:R-:W-:Y:S01]  /*95a0*/  SHF.L.U32 R52, R50, 0x8, RZ ;  /* 0x0000000832347819 */ /* 0x000fe200000006ff */
[C---:B------:R-:W-:Y:S01]  /*95b0*/  IMAD R20, R38.reuse, R25, RZ ;  /* 0x0000001926147224 */ /* 0x040fe200078e02ff */
[----:B------:R-:W-:Y:S01]  /*95c0*/  SHF.R.S32.HI R43, RZ, 0x18, R50 ;  /* 0x00000018ff2b7819 */ /* 0x000fe20000011432 */
[C---:B------:R-:W-:Y:S01]  /*95d0*/  IMAD R25, R38.reuse, R30, RZ ;  /* 0x0000001e26197224 */ /* 0x040fe200078e02ff */
[C---:B------:R-:W-:Y:S01]  /*95e0*/  PRMT R50, R51.reuse, 0x8880, RZ ;  /* 0x0000888033327816 */ /* 0x040fe200000000ff */
[C---:B------:R-:W-:Y:S01]  /*95f0*/  IMAD R30, R38.reuse, R35, RZ ;  /* 0x00000023261e7224 */ /* 0x040fe200078e02ff */
[----:B------:R-:W-:Y:S02]  /*9600*/  SHF.L.U32 R49, R51, 0x10, RZ ;  /* 0x0000001033317819 */ /* 0x000fe400000006ff */
[----:B------:R-:W-:Y:S02]  /*9610*/  SHF.R.S32.HI R47, RZ, 0x18, R51 ;  /* 0x00000018ff2f7819 */ /* 0x000fe40000011433 */
[----:B------:R-:W-:Y:S01]  /*9620*/  I2IP.S8.S32.SAT R51, R7, R3, RZ ;  /* 0x0000000307337239 */ /* 0x000fe200000014ff */
[----:B------:R-:W-:Y:S01]  /*9630*/  IMAD.MOV.U32 R3, RZ, RZ, R69 ;  /* 0x000000ffff037224 */ /* 0x000fe200078e0045 */
[----:B------:R-:W-:Y:S01]  /*9640*/  SHF.R.S32.HI R5, RZ, 0x18, R67 ;  /* 0x00000018ff057819 */ /* 0x000fe20000011443 */
[----:B------:R-:W-:Y:S01]  /*9650*/  IMAD R7, R38, R16, RZ ;  /* 0x0000001026077224 */ /* 0x000fe200078e02ff */
[----:B------:R-:W-:Y:S01]  /*9660*/  IADD3 R36, PT, PT, R36, 0x1, RZ ;  /* 0x0000000124247810 */ /* 0x000fe20007ffe0ff */
[-C--:B------:R-:W-:Y:S02]  /*9670*/  IMAD R8, R3, R40.reuse, R8 ;  /* 0x0000002803087224 */ /* 0x080fe400078e0208 */
[-C--:B------:R-:W-:Y:S02]  /*9680*/  IMAD R9, R4, R40.reuse, R9 ;  /* 0x0000002804097224 */ /* 0x080fe400078e0209 */
[-C--:B------:R-:W-:Y:S02]  /*9690*/  IMAD R10, R5, R40.reuse, R10 ;  /* 0x00000028050a7224 */ /* 0x080fe400078e020a */
[----:B------:R-:W-:Y:S02]  /*96a0*/  IMAD R11, R44, R40, R11 ;  /* 0x000000282c0b7224 */ /* 0x000fe400078e020b */
[C---:B------:R-:W-:Y:S02]  /*96b0*/  IMAD R3, R38.reuse, R12, RZ ;  /* 0x0000000c26037224 */ /* 0x040fe400078e02ff */
[C---:B------:R-:W-:Y:S01]  /*96c0*/  IMAD R12, R38.reuse, R17, RZ ;  /* 0x00000011260c7224 */ /* 0x040fe200078e02ff */
[----:B------:R-:W-:Y:S01]  /*96d0*/  I2IP.S8.S32.SAT R11, R11, R10, RZ ;  /* 0x0000000a0b0b7239 */ /* 0x000fe200000014ff */
[C---:B------:R-:W-:Y:S01]  /*96e0*/  IMAD R17, R38.reuse, R22, RZ ;  /* 0x0000001626117224 */ /* 0x040fe200078e02ff */
[----:B------:R-:W-:Y:S01]  /*96f0*/  SHF.R.S32.HI R10, RZ, 0x18, R64 ;  /* 0x00000018ff0a7819 */ /* 0x000fe20000011440 */
[C---:B------:R-:W-:Y:S02]  /*9700*/  IMAD R22, R38.reuse, R27, RZ ;  /* 0x0000001b26167224 */ /* 0x040fe400078e02ff */
[----:B------:R-:W-:Y:S01]  /*9710*/  IMAD R27, R38, R32, RZ ;  /* 0x00000020261b7224 */ /* 0x000fe200078e02ff */
[----:B------:R-:W-:Y:S01]  /*9720*/  I2IP.S8.S32.SAT R32, R2, R0, R51 ;  /* 0x0000000002207239 */ /* 0x000fe20000001433 */
[C---:B------:R-:W-:Y:S01]  /*9730*/  IMAD R4, R38.reuse, R13, RZ ;  /* 0x0000000d26047224 */ /* 0x040fe200078e02ff */
[----:B------:R-:W-:Y:S01]  /*9740*/  SHF.R.S32.HI R0, RZ, 0x18, R61 ;  /* 0x00000018ff007819 */ /* 0x000fe2000001143d */
[C---:B------:R-:W-:Y:S01]  /*9750*/  IMAD R5, R38.reuse, R14, RZ ;  /* 0x0000000e26057224 */ /* 0x040fe200078e02ff */
[----:B------:R-:W-:Y:S01]  /*9760*/  MOV R2, R60 ;  /* 0x0000003c00027202 */ /* 0x000fe20000000f00 */
[C---:B------:R-:W-:Y:S02]  /*9770*/  IMAD R13, R38.reuse, R18, RZ ;  /* 0x00000012260d7224 */ /* 0x040fe400078e02ff */
[----:B------:R-:W-:Y:S02]  /*9780*/  IMAD R3, R39, R40, R3 ;  /* 0x0000002827037224 */ /* 0x000fe400078e0203 */
[C---:B------:R-:W-:Y:S02]  /*9790*/  IMAD R18, R38.reuse, R23, RZ ;  /* 0x0000001726127224 */ /* 0x040fe400078e02ff */
[----:B------:R-:W-:Y:S02]  /*97a0*/  IMAD R23, R38, R28, RZ ;  /* 0x0000001c26177224 */ /* 0x000fe400078e02ff */
[----:B------:R-:W-:Y:S02]  /*97b0*/  IMAD R4, R10, R40, R4 ;  /* 0x000000280a047224 */ /* 0x000fe400078e0204 */
[----:B------:R-:W-:Y:S01]  /*97c0*/  IMAD R28, R38, R33, RZ ;  /* 0x00000021261c7224 */ /* 0x000fe200078e02ff */
[----:B------:R-:W-:Y:S01]  /*97d0*/  I2IP.S8.S32.SAT R33, R9, R8, R11 ;  /* 0x0000000809217239 */ /* 0x000fe2000000140b */
[-C--:B------:R-:W-:Y:S01]  /*97e0*/  IMAD R5, R0, R40.reuse, R5 ;  /* 0x0000002800057224 */ /* 0x080fe200078e0205 */
[----:B------:R-:W-:Y:S01]  /*97f0*/  SHF.R.S32.HI R8, RZ, 0x18, R59 ;  /* 0x00000018ff087819 */ /* 0x000fe2000001143b */
[-C--:B------:R-:W-:Y:S01]  /*9800*/  IMAD R6, R45, R40.reuse, R6 ;  /* 0x000000282d067224 */ /* 0x080fe200078e0206 */
[----:B------:R-:W-:Y:S01]  /*9810*/  SHF.R.S32.HI R9, RZ, 0x18, R58 ;  /* 0x00000018ff097819 */ /* 0x000fe2000001143a */
[-C--:B------:R-:W-:Y:S01]  /*9820*/  IMAD R7, R2, R40.reuse, R7 ;  /* 0x0000002802077224 */ /* 0x080fe200078e0207 */
[----:B------:R-:W-:Y:S01]  /*9830*/  MOV R0, R65 ;  /* 0x0000004100007202 */ /* 0x000fe20000000f00 */
[----:B------:R-:W-:Y:S01]  /*9840*/  IMAD R14, R38, R19, RZ ;  /* 0x00000013260e7224 */ /* 0x000fe200078e02ff */
[----:B------:R-:W-:Y:S01]  /*9850*/  I2IP.S8.S32.SAT R5, R6, R5, RZ ;  /* 0x0000000506057239 */ /* 0x000fe200000014ff */
[-C--:B------:R-:W-:Y:S01]  /*9860*/  IMAD R12, R8, R40.reuse, R12 ;  /* 0x00000028080c7224 */ /* 0x080fe200078e020c */
[----:B------:R-:W-:Y:S01]  /*9870*/  SHF.R.S32.HI R2, RZ, 0x18, R63 ;  /* 0x00000018ff027819 */ /* 0x000fe2000001143f */
[-C--:B------:R-:W-:Y:S01]  /*9880*/  IMAD R13, R9, R40.reuse, R13 ;  /* 0x00000028090d7224 */ /* 0x080fe200078e020d */
[----:B------:R-:W-:Y:S01]  /*9890*/  SHF.R.S32.HI R8, RZ, 0x18, R62 ;  /* 0x00000018ff087819 */ /* 0x000fe2000001143e */
[----:B------:R-:W-:Y:S02]  /*98a0*/  IMAD R16, R38, R21, RZ ;  /* 0x0000001526107224 */ /* 0x000fe400078e02ff */
[-C--:B------:R-:W-:Y:S02]  /*98b0*/  IMAD R14, R46, R40.reuse, R14 ;  /* 0x000000282e0e7224 */ /* 0x080fe400078e020e */
[-C--:B------:R-:W-:Y:S02]  /*98c0*/  IMAD R15, R0, R40.reuse, R15 ;  /* 0x00000028000f7224 */ /* 0x080fe400078e020f */
[----:B------:R-:W-:Y:S01]  /*98d0*/  IMAD R16, R2, R40, R16 ;  /* 0x0000002802107224 */ /* 0x000fe200078e0210 */
[----:B------:R-:W-:Y:S01]  /*98e0*/  I2IP.S8.S32.SAT R13, R14, R13, RZ ;  /* 0x0000000d0e0d7239 */ /* 0x000fe200000014ff */
[C---:B------:R-:W-:Y:S01]  /*98f0*/  IMAD R19, R38.reuse, R24, RZ ;  /* 0x0000001826137224 */ /* 0x040fe200078e02ff */
[----:B------:R-:W-:Y:S01]  /*9900*/  SHF.R.S32.HI R2, RZ, 0x18, R56 ;  /* 0x00000018ff027819 */ /* 0x000fe20000011438 */
[----:B------:R-:W-:Y:S01]  /*9910*/  IMAD R24, R38, R29, RZ ;  /* 0x0000001d26187224 */ /* 0x000fe200078e02ff */
[----:B------:R-:W-:Y:S01]  /*9920*/  I2IP.S8.S32.SAT R35, R12, R7, R13 ;  /* 0x000000070c237239 */ /* 0x000fe2000000140d */
[----:B------:R-:W-:Y:S02]  /*9930*/  IMAD R17, R8, R40, R17 ;  /* 0x0000002808117224 */ /* 0x000fe400078e0211 */
[----:B------:R-:W-:Y:S02]  /*9940*/  IMAD.MOV.U32 R0, RZ, RZ, R57 ;  /* 0x000000ffff007224 */ /* 0x000fe400078e0039 */
[----:B------:R-:W-:Y:S01]  /*9950*/  IMAD R29, R38, R34, RZ ;  /* 0x00000022261d7224 */ /* 0x000fe200078e02ff */
[----:B------:R-:W-:Y:S01]  /*9960*/  I2IP.S8.S32.SAT R34, R4, R3, R5 ;  /* 0x0000000304227239 */ /* 0x000fe20000001405 */
[-C--:B------:R-:W-:Y:S01]  /*9970*/  IMAD R18, R41, R40.reuse, R18 ;  /* 0x0000002829127224 */ /* 0x080fe200078e0212 */
[----:B------:R-:W-:Y:S01]  /*9980*/  SHF.R.S32.HI R3, RZ, 0x18, R55 ;  /* 0x00000018ff037819 */ /* 0x000fe20000011437 */
[----:B------:R-:W-:Y:S01]  /*9990*/  IMAD R19, R0, R40, R19 ;  /* 0x0000002800137224 */ /* 0x000fe200078e0213 */
[----:B------:R-:W-:Y:S01]  /*99a0*/  MOV R0, R54 ;  /* 0x0000003600007202 */ /* 0x000fe20000000f00 */
[----:B------:R1:W-:Y:S01]  /*99b0*/  STS.128 [R74+UR43+0x5200], R32 ;  /* 0x005200204a007988 */ /* 0x0003e20008000c2b */
        /* <DEDUP_REMOVED lines=8> */
[----:B------:R-:W-:Y:S01]  /*9a40*/  I2IP.S8.S32.SAT R16, R16, R15, R17 ;  /* 0x0000000f10107239 */ /* 0x000fe20000001411 */
[-C--:B------:R-:W-:Y:S01]  /*9a50*/  IMAD R23, R0, R40.reuse, R23 ;  /* 0x0000002800177224 */ /* 0x080fe200078e0217 */
[----:B------:R-:W-:Y:S01]  /*9a60*/  SHF.R.S32.HI R0, RZ, 0x18, R52 ;  /* 0x00000018ff007819 */ /* 0x000fe20000011434 */
[----:B------:R-:W-:Y:S01]  /*9a70*/  IMAD R24, R2, R40, R24 ;  /* 0x0000002802187224 */ /* 0x000fe200078e0218 */
[----:B------:R-:W-:Y:S01]  /*9a80*/  MOV R2, R50 ;  /* 0x0000003200027202 */ /* 0x000fe20000000f00 */
[----:B------:R-:W-:Y:S01]  /*9a90*/  IMAD R26, R38, R31, RZ ;  /* 0x0000001f261a7224 */ /* 0x000fe200078e02ff */
[----:B------:R-:W-:Y:S01]  /*9aa0*/  I2IP.S8.S32.SAT R17, R22, R21, RZ ;  /* 0x0000001516117239 */ /* 0x000fe200000014ff */
[-C--:B------:R-:W-:Y:S02]  /*9ab0*/  IMAD R25, R0, R40.reuse, R25 ;  /* 0x0000002800197224 */ /* 0x080fe400078e0219 */
[-C--:B------:R-:W-:Y:S01]  /*9ac0*/  IMAD R26, R43, R40.reuse, R26 ;  /* 0x000000282b1a7224 */ /* 0x080fe200078e021a */
[----:B------:R-:W-:Y:S01]  /*9ad0*/  I2IP.S8.S32.SAT R17, R20, R19, R17 ;  /* 0x0000001314117239 */ /* 0x000fe20000001411 */
[-C--:B------:R-:W-:Y:S02]  /*9ae0*/  IMAD R27, R2, R40.reuse, R27 ;  /* 0x00000028021b7224 */ /* 0x080fe400078e021b */
[-C--:B------:R-:W-:Y:S01]  /*9af0*/  IMAD R28, R3, R40.reuse, R28 ;  /* 0x00000028031c7224 */ /* 0x080fe200078e021c */
[----:B------:R-:W-:Y:S01]  /*9b00*/  I2IP.S8.S32.SAT R18, R26, R25, RZ ;  /* 0x000000191a127239 */ /* 0x000fe200000014ff */
[-C--:B------:R-:W-:Y:S02]  /*9b10*/  IMAD R29, R4, R40.reuse, R29 ;  /* 0x00000028041d7224 */ /* 0x080fe400078e021d */
[----:B------:R-:W-:Y:S01]  /*9b20*/  IMAD R30, R47, R40, R30 ;  /* 0x000000282f1e7224 */ /* 0x000fe200078e021e */
[----:B------:R-:W-:Y:S04]  /*9b30*/  I2IP.S8.S32.SAT R18, R24, R23, R18 ;  /* 0x0000001718127239 */ /* 0x000fe80000001412 */
        /* <DEDUP_REMOVED lines=26> */
.L_x_140:
[----:B------:R-:W-:Y:S05]  /*9ce0*/  BSYNC.RECONVERGENT B0 ;  /* 0x0000000000007941 */ /* 0x000fea0003800200 */
.L_x_139:
[----:B------:R-:W-:Y:S01]  /*9cf0*/  R2UR UR4, R78 ;  /* 0x000000004e0472ca */ /* 0x000fe200000e0000 */
[----:B------:R-:W-:Y:S01]  /*9d00*/  BAR.SYNC.DEFER_BLOCKING 0x1, 0x80 ;  /* 0x0042000000007b1d */ /* 0x000fe20000010000 */
[----:B------:R-:W-:Y:S01]  /*9d10*/  ISETP.NE.AND P0, PT, R81, 0x2, PT ;  /* 0x000000025100780c */ /* 0x000fe20003f05270 */
[----:B------:R-:W-:Y:S01]  /*9d20*/  UISETP.NE.AND UP0, UPT, UR44, URZ, UPT ;  /* 0x000000ff2c00728c */ /* 0x000fe2000bf05270 */
[----:B------:R-:W-:Y:S01]  /*9d30*/  ISETP.NE.AND P1, PT, R36, 0x4, PT ;  /* 0x000000042400780c */ /* 0x000fe20003f25270 */
[----:B------:R-:W-:Y:S01]  /*9d40*/  UIADD3 UR30, UPT, UPT, UR37, UR63, URZ ;  /* 0x0000003f251e7290 */ /* 0x000fe2000fffe0ff */
[----:B------:R-:W-:Y:S02]  /*9d50*/  SEL R2, RZ, 0x1, P0 ;  /* 0x00000001ff027807 */ /* 0x000fe40000000000 */
[----:B------:R-:W-:Y:S02]  /*9d60*/  SEL R0, RZ, 0x1, P1 ;  /* 0x00000001ff007807 */ /* 0x000fe40000800000 */
[----:B------:R-:W-:Y:S02]  /*9d70*/  LOP3.LUT R84, R84, R2, RZ, 0x3c, !PT ;  /* 0x0000000254547212 */ /* 0x000fe400078e3cff */
[----:B------:R-:W-:Y:S01]  /*9d80*/  LOP3.LUT R85, R85, R0, RZ, 0x3c, !PT ;  /* 0x0000000055557212 */ /* 0x000fe200078e3cff */
[----:B------:R-:W-:Y:S01]  /*9d90*/  UIADD3 UR20, UPT, UPT, UR38, UR4, URZ ;  /* 0x0000000426147290 */ /* 0x000fe2000fffe0ff */
[----:B------:R-:W-:Y:S02]  /*9da0*/  SEL R81, R81, RZ, P0 ;  /* 0x000000ff51517207 */ /* 0x000fe40000000000 */
[----:B------:R-:W-:Y:S01]  /*9db0*/  SEL R36, R36, RZ, P1 ;  /* 0x000000ff24247207 */ /* 0x000fe20000800000 */
[----:B------:R-:W-:Y:S01]  /*9dc0*/  UMOV UR36, UR59 ;  /* 0x0000003b00247c82 */ /* 0x000fe20008000000 */
[----:B------:R-:W-:Y:S07]  /*9dd0*/  BRA.U UP0, `(.L_x_141) ;  /* 0xffffffb900887547 */ /* 0x000fee000b83ffff */
[----:B------:R-:W-:Y:S05]  /*9de0*/  EXIT ;  /* 0x000000000000794d */ /* 0x000fea0003800000 */
.L_x_24:
[----:B--2---:R2:W3:Y:S02]  /*9df0*/  SYNCS.PHASECHK.TRANS64.TRYWAIT P0, [R0+URZ+0xf0], R2 ;  /* 0x0000f002000075a7 */ /* 0x0044e400080011ff */
[----:B---3--:R-:W-:Y:S05]  /*9e00*/  @!P0 NANOSLEEP.SYNCS 0x989680 ;  /* 0x009896800000895d */ /* 0x008fea0003900000 */
[----:B------:R-:W3:Y:S02]  /*9e10*/  @!P0 SYNCS.PHASECHK.TRANS64 P0, [R0+URZ+0xf0], R2 ;  /* 0x0000f002000085a7 */ /* 0x000ee400080010ff */
[----:B---3--:R-:W-:Y:S05]  /*9e20*/  @!P0 BRA `(.L_x_24) ;  /* 0xfffffffc00f08947 */ /* 0x008fea000383ffff */
[----:B------:R-:W-:Y:S05]  /*9e30*/  BRA `(.L_x_142) ;  /* 0xffffff7800fc7947 */ /* 0x000fea000383ffff */
.L_x_27:
[----:B-1----:R-:W-:-:S07]  /*9e40*/  MOV R0, UR33 ;  /* 0x0000002100007c02 */ /* 0x002fce0008000f00 */
.L_x_143:
[----:B-1----:R1:W2:Y:S02]  /*9e50*/  SYNCS.PHASECHK.TRANS64.TRYWAIT P0, [R0+URZ+0x18], R3 ;  /* 0x00001803000075a7 */ /* 0x0022a400080011ff */
[----:B--2---:R-:W-:Y:S05]  /*9e60*/  @!P0 NANOSLEEP.SYNCS 0x989680 ;  /* 0x009896800000895d */ /* 0x004fea0003900000 */
[----:B------:R-:W2:Y:S02]  /*9e70*/  @!P0 SYNCS.PHASECHK.TRANS64 P0, [R0+URZ+0x18], R3 ;  /* 0x00001803000085a7 */ /* 0x000ea400080010ff */
[----:B--2---:R-:W-:Y:S05]  /*9e80*/  @!P0 BRA `(.L_x_143) ;  /* 0xfffffffc00f08947 */ /* 0x004fea000383ffff */
[----:B------:R-:W-:Y:S05]  /*9e90*/  BRA `(.L_x_26) ;  /* 0xffffff7c00547947 */ /* 0x000fea000383ffff */
.L_x_34:
[----:B-1----:R-:W-:-:S07]  /*9ea0*/  MOV R0, UR17 ;  /* 0x0000001100007c02 */ /* 0x002fce0008000f00 */
.L_x_144:
[----:B-1----:R1:W2:Y:S02]  /*9eb0*/  SYNCS.PHASECHK.TRANS64.TRYWAIT P0, [R0+URZ+0x18], R3 ;  /* 0x00001803000075a7 */ /* 0x0022a400080011ff */
[----:B--2---:R-:W-:Y:S05]  /*9ec0*/  @!P0 NANOSLEEP.SYNCS 0x989680 ;  /* 0x009896800000895d */ /* 0x004fea0003900000 */
[----:B------:R-:W2:Y:S02]  /*9ed0*/  @!P0 SYNCS.PHASECHK.TRANS64 P0, [R0+URZ+0x18], R3 ;  /* 0x00001803000085a7 */ /* 0x000ea400080010ff */
[----:B--2---:R-:W-:Y:S05]  /*9ee0*/  @!P0 BRA `(.L_x_144) ;  /* 0xfffffffc00f08947 */ /* 0x004fea000383ffff */
[----:B------:R-:W-:Y:S05]  /*9ef0*/  BRA `(.L_x_33) ;  /* 0xffffff8000147947 */ /* 0x000fea000383ffff */
.L_x_39:
[----:B-1----:R1:W2:Y:S02]  /*9f00*/  SYNCS.PHASECHK.TRANS64.TRYWAIT P0, [R3+URZ+0x80], R0 ;  /* 0x00008000030075a7 */ /* 0x0022a400080011ff */
[----:B--2---:R-:W-:Y:S05]  /*9f10*/  @!P0 NANOSLEEP.SYNCS 0x989680 ;  /* 0x009896800000895d */ /* 0x004fea0003900000 */
[----:B------:R-:W2:Y:S02]  /*9f20*/  @!P0 SYNCS.PHASECHK.TRANS64 P0, [R3+URZ+0x80], R0 ;  /* 0x00008000030085a7 */ /* 0x000ea400080010ff */
[----:B--2---:R-:W-:Y:S05]  /*9f30*/  @!P0 BRA `(.L_x_39) ;  /* 0xfffffffc00f08947 */ /* 0x004fea000383ffff */
[----:B------:R-:W-:Y:S05]  /*9f40*/  BRA `(.L_x_145) ;  /* 0xffffff8000bc7947 */ /* 0x000fea000383ffff */
.L_x_43:
[----:B------:R-:W-:-:S07]  /*9f50*/  MOV R0, UR4 ;  /* 0x0000000400007c02 */ /* 0x000fce0008000f00 */
.L_x_146:
[----:B-1----:R1:W2:Y:S02]  /*9f60*/  SYNCS.PHASECHK.TRANS64.TRYWAIT P0, [R0+URZ], R2 ;  /* 0x00000002000075a7 */ /* 0x0022a400080011ff */
[----:B--2---:R-:W-:Y:S05]  /*9f70*/  @!P0 NANOSLEEP.SYNCS 0x989680 ;  /* 0x009896800000895d */ /* 0x004fea0003900000 */
[----:B------:R-:W2:Y:S02]  /*9f80*/  @!P0 SYNCS.PHASECHK.TRANS64 P0, [R0+URZ], R2 ;  /* 0x00000002000085a7 */ /* 0x000ea400080010ff */
[----:B--2---:R-:W-:Y:S05]  /*9f90*/  @!P0 BRA `(.L_x_146) ;  /* 0xfffffffc00f08947 */ /* 0x004fea000383ffff */
[----:B------:R-:W-:Y:S05]  /*9fa0*/  BRA `(.L_x_147) ;  /* 0xffffff8800647947 */ /* 0x000fea000383ffff */
.L_x_44:
[----:B------:R-:W-:-:S07]  /*9fb0*/  MOV R0, UR5 ;  /* 0x0000000500007c02 */ /* 0x000fce0008000f00 */
.L_x_148:
[----:B-1----:R1:W2:Y:S02]  /*9fc0*/  SYNCS.PHASECHK.TRANS64.TRYWAIT P0, [R0+URZ], R2 ;  /* 0x00000002000075a7 */ /* 0x0022a400080011ff */
[----:B--2---:R-:W-:Y:S05]  /*9fd0*/  @!P0 NANOSLEEP.SYNCS 0x989680 ;  /* 0x009896800000895d */ /* 0x004fea0003900000 */
[----:B------:R-:W2:Y:S02]  /*9fe0*/  @!P0 SYNCS.PHASECHK.TRANS64 P0, [R0+URZ], R2 ;  /* 0x00000002000085a7 */ /* 0x000ea400080010ff */
[----:B--2---:R-:W-:Y:S05]  /*9ff0*/  @!P0 BRA `(.L_x_148) ;  /* 0xfffffffc00f08947 */ /* 0x004fea000383ffff */
[----:B------:R-:W-:Y:S05]  /*a000*/  BRA `(.L_x_149) ;  /* 0xffffff8800707947 */ /* 0x000fea000383ffff */
.L_x_47:
[----:B-1----:R1:W2:Y:S02]  /*a010*/  SYNCS.PHASECHK.TRANS64.TRYWAIT P0, [R2+URZ+0xe0], R4 ;  /* 0x0000e004020075a7 */ /* 0x0022a400080011ff */
[----:B--2---:R-:W-:Y:S05]  /*a020*/  @!P0 NANOSLEEP.SYNCS 0x989680 ;  /* 0x009896800000895d */ /* 0x004fea0003900000 */
[----:B------:R-:W2:Y:S02]  /*a030*/  @!P0 SYNCS.PHASECHK.TRANS64 P0, [R2+URZ+0xe0], R4 ;  /* 0x0000e004020085a7 */ /* 0x000ea400080010ff */
[----:B--2---:R-:W-:Y:S05]  /*a040*/  @!P0 BRA `(.L_x_47) ;  /* 0xfffffffc00f08947 */ /* 0x004fea000383ffff */
[----:B------:R-:W-:Y:S05]  /*a050*/  BRA `(.L_x_150) ;  /* 0xffffff8800cc7947 */ /* 0x000fea000383ffff */
.L_x_48:
[----:B------:R-:W-:-:S07]  /*a060*/  MOV R2, UR4 ;  /* 0x0000000400027c02 */ /* 0x000fce0008000f00 */
.L_x_151:
[----:B-1----:R1:W2:Y:S02]  /*a070*/  SYNCS.PHASECHK.TRANS64.TRYWAIT P0, [R2+URZ+0x90], R5 ;  /* 0x00009005020075a7 */ /* 0x0022a400080011ff */
[----:B--2---:R-:W-:Y:S05]  /*a080*/  @!P0 NANOSLEEP.SYNCS 0x989680 ;  /* 0x009896800000895d */ /* 0x004fea0003900000 */
[----:B------:R-:W2:Y:S02]  /*a090*/  @!P0 SYNCS.PHASECHK.TRANS64 P0, [R2+URZ+0x90], R5 ;  /* 0x00009005020085a7 */ /* 0x000ea400080010ff */
[----:B--2---:R-:W-:Y:S05]  /*a0a0*/  @!P0 BRA `(.L_x_151) ;  /* 0xfffffffc00f08947 */ /* 0x004fea000383ffff */
[----:B------:R-:W-:Y:S05]  /*a0b0*/  BRA `(.L_x_152) ;  /* 0xffffff8800dc7947 */ /* 0x000fea000383ffff */
.L_x_49:
[----:B-1----:R1:W2:Y:S02]  /*a0c0*/  SYNCS.PHASECHK.TRANS64.TRYWAIT P1, [R2+URZ+0x80], R4 ;  /* 0x00008004020075a7 */ /* 0x0022a400080211ff */
[----:B--2---:R-:W-:Y:S05]  /*a0d0*/  @!P1 NANOSLEEP.SYNCS 0x989680 ;  /* 0x009896800000995d */ /* 0x004fea0003900000 */
[----:B------:R-:W2:Y:S02]  /*a0e0*/  @!P1 SYNCS.PHASECHK.TRANS64 P1, [R2+URZ+0x80], R4 ;  /* 0x00008004020095a7 */ /* 0x000ea400080210ff */
[----:B--2---:R-:W-:Y:S05]  /*a0f0*/  @!P1 BRA `(.L_x_49) ;  /* 0xfffffffc00f09947 */ /* 0x004fea000383ffff */
[----:B------:R-:W-:Y:S05]  /*a100*/  BRA `(.L_x_153) ;  /* 0xffffff8c000c7947 */ /* 0x000fea000383ffff */
.L_x_52:
[----:B------:R-:W-:-:S07]  /*a110*/  MOV R0, UR4 ;  /* 0x0000000400007c02 */ /* 0x000fce0008000f00 */
.L_x_154:
[----:B-1----:R1:W2:Y:S02]  /*a120*/  SYNCS.PHASECHK.TRANS64.TRYWAIT P0, [R0+URZ+0x90], R2 ;  /* 0x00009002000075a7 */ /* 0x0022a400080011ff */
[----:B--2---:R-:W-:Y:S05]  /*a130*/  @!P0 NANOSLEEP.SYNCS 0x989680 ;  /* 0x009896800000895d */ /* 0x004fea0003900000 */
[----:B------:R-:W2:Y:S02]  /*a140*/  @!P0 SYNCS.PHASECHK.TRANS64 P0, [R0+URZ+0x90], R2 ;  /* 0x00009002000085a7 */ /* 0x000ea400080010ff */
[----:B--2---:R-:W-:Y:S05]  /*a150*/  @!P0 BRA `(.L_x_154) ;  /* 0xfffffffc00f08947 */ /* 0x004fea000383ffff */
[----:B------:R-:W-:Y:S05]  /*a160*/  BRA `(.L_x_51) ;  /* 0xffffff8c00607947 */ /* 0x000fea000383ffff */
.L_x_61:
[----:B-1----:R-:W-:-:S04]  /*a170*/  MOV R5, UR5 ;  /* 0x0000000500057c02 */ /* 0x002fc80008000f00 */
[----:B------:R1:W2:Y:S03]  /*a180*/  SYNCS.PHASECHK.TRANS64.TRYWAIT P0, [R5+URZ+0x8], R6 ;  /* 0x00000806050075a7 */ /* 0x0002a600080011ff */
[----:B--2---:R-:W-:Y:S05]  /*a190*/  @!P0 NANOSLEEP.SYNCS 0x989680 ;  /* 0x009896800000895d */ /* 0x004fea0003900000 */
[----:B------:R-:W2:Y:S02]  /*a1a0*/  @!P0 SYNCS.PHASECHK.TRANS64 P0, [R5+URZ+0x8], R6 ;  /* 0x00000806050085a7 */ /* 0x000ea400080010ff */
[----:B--2---:R-:W-:Y:S05]  /*a1b0*/  @!P0 BRA `(.L_x_61) ;  /* 0xfffffffc00ec8947 */ /* 0x004fea000383ffff */
[----:B------:R-:W-:Y:S05]  /*a1c0*/  BRA `(.L_x_60) ;  /* 0xffffff9000147947 */ /* 0x000fea000383ffff */
.L_x_63:
[----:B------:R-:W-:Y:S01]  /*a1d0*/  BSSY B0, `(.L_x_155) ;  /* 0x0000006000007945 */ /* 0x000fe20003800000 */
[----:B------:R-:W-:-:S07]  /*a1e0*/  MOV R15, 0xffffffff ;  /* 0xffffffff000f7802 */ /* 0x000fce0000000f00 */
[----:B-1---5:R-:W-:Y:S05]  /*a1f0*/  WARPSYNC.COLLECTIVE R15, `(.L_x_156) ;  /* 0x000000000f0c7348 */ /* 0x022fea0003c00000 */
[----:B------:R-:W-:Y:S02]  /*a200*/  ELECT P6, UR79, PT ;  /* 0x00000000004f782f */ /* 0x000fe400038c0000 */
[----:B------:R-:W-:Y:S01]  /*a210*/  MOV R14, UR79 ;  /* 0x0000004f000e7c02 */ /* 0x000fe20008000f00 */
[----:B-1---5:R-:W-:Y:S10]  /*a220*/  ENDCOLLECTIVE ;  /* 0x000000000000791b */ /* 0x022ff40003800000 */
.L_x_156:
[----:B------:R-:W-:Y:S05]  /*a230*/  BSYNC B0 ;  /* 0x0000000000007941 */ /* 0x000fea0003800000 */
.L_x_155:
[----:B------:R-:W-:Y:S05]  /*a240*/  BRA `(.L_x_157) ;  /* 0xffffff9000447947 */ /* 0x000fea000383ffff */
.L_x_65:
[----:B-1----:R-:W-:-:S04]  /*a250*/  MOV R0, UR5 ;  /* 0x0000000500007c02 */ /* 0x002fc80008000f00 */
[----:B------:R1:W2:Y:S03]  /*a260*/  SYNCS.PHASECHK.TRANS64.TRYWAIT P0, [R0+URZ+0x8], R4 ;  /* 0x00000804000075a7 */ /* 0x0002a600080011ff */
[----:B--2---:R-:W-:Y:S05]  /*a270*/  @!P0 NANOSLEEP.SYNCS 0x989680 ;  /* 0x009896800000895d */ /* 0x004fea0003900000 */
[----:B------:R-:W2:Y:S02]  /*a280*/  @!P0 SYNCS.PHASECHK.TRANS64 P0, [R0+URZ+0x8], R4 ;  /* 0x00000804000085a7 */ /* 0x000ea400080010ff */
[----:B--2---:R-:W-:Y:S05]  /*a290*/  @!P0 BRA `(.L_x_65) ;  /* 0xfffffffc00ec8947 */ /* 0x004fea000383ffff */
[----:B------:R-:W-:Y:S05]  /*a2a0*/  BRA `(.L_x_64) ;  /* 0xffffff9000487947 */ /* 0x000fea000383ffff */
.L_x_66:
[----:B-1----:R1:W2:Y:S02]  /*a2b0*/  SYNCS.PHASECHK.TRANS64.TRYWAIT P0, [R0+URZ+0x80], R4 ;  /* 0x00008004000075a7 */ /* 0x0022a400080011ff */
[----:B--2---:R-:W-:Y:S05]  /*a2c0*/  @!P0 NANOSLEEP.SYNCS 0x989680 ;  /* 0x009896800000895d */ /* 0x004fea0003900000 */
[----:B------:R-:W2:Y:S02]  /*a2d0*/  @!P0 SYNCS.PHASECHK.TRANS64 P0, [R0+URZ+0x80], R4 ;  /* 0x00008004000085a7 */ /* 0x000ea400080010ff */
[----:B--2---:R-:W-:Y:S05]  /*a2e0*/  @!P0 BRA `(.L_x_66) ;  /* 0xfffffffc00f08947 */ /* 0x004fea000383ffff */
[----:B------:R-:W-:Y:S05]  /*a2f0*/  BRA `(.L_x_158) ;  /* 0xffffff9400247947 */ /* 0x000fea000383ffff */
.L_x_68:
[----:B------:R-:W-:-:S07]  /*a300*/  MOV R0, UR23 ;  /* 0x0000001700007c02 */ /* 0x000fce0008000f00 */
.L_x_159:
[----:B-1----:R1:W2:Y:S02]  /*a310*/  SYNCS.PHASECHK.TRANS64.TRYWAIT P0, [R0+URZ+0xc0], R4 ;  /* 0x0000c004000075a7 */ /* 0x0022a400080011ff */
[----:B--2---:R-:W-:Y:S05]  /*a320*/  @!P0 NANOSLEEP.SYNCS 0x989680 ;  /* 0x009896800000895d */ /* 0x004fea0003900000 */
[----:B------:R-:W2:Y:S02]  /*a330*/  @!P0 SYNCS.PHASECHK.TRANS64 P0, [R0+URZ+0xc0], R4 ;  /* 0x0000c004000085a7 */ /* 0x000ea400080010ff */
[----:B--2---:R-:W-:Y:S05]  /*a340*/  @!P0 BRA `(.L_x_159) ;  /* 0xfffffffc00f08947 */ /* 0x004fea000383ffff */
[----:B------:R-:W-:Y:S05]  /*a350*/  BRA `(.L_x_160) ;  /* 0xffffff9400707947 */ /* 0x000fea000383ffff */
.L_x_71:
[----:B------:R-:W-:Y:S07]  /*a360*/  MOV R0, UR5 ;  /* 0x0000000500007c02 */ /* 0x000fee0008000f00 */
.L_x_161:
[----:B-1----:R1:W2:Y:S02]  /*a370*/  SYNCS.PHASECHK.TRANS64.TRYWAIT P0, [R0+URZ], R4 ;  /* 0x00000004000075a7 */ /* 0x0022a400080011ff */
[----:B--2---:R-:W-:Y:S05]  /*a380*/  @!P0 NANOSLEEP.SYNCS 0x989680 ;  /* 0x009896800000895d */ /* 0x004fea0003900000 */
[----:B------:R-:W2:Y:S02]  /*a390*/  @!P0 SYNCS.PHASECHK.TRANS64 P0, [R0+URZ], R4 ;  /* 0x00000004000085a7 */ /* 0x000ea400080010ff */
[----:B--2---:R-:W-:Y:S05]  /*a3a0*/  @!P0 BRA `(.L_x_161) ;  /* 0xfffffffc00f08947 */ /* 0x004fea000383ffff */
[----:B------:R-:W-:Y:S05]  /*a3b0*/  BRA `(.L_x_70) ;  /* 0xffffff9400847947 */ /* 0x000fea000383ffff */
.L_x_75:
[----:B-1----:R-:W-:-:S07]  /*a3c0*/  MOV R0, UR4 ;  /* 0x0000000400007c02 */ /* 0x002fce0008000f00 */
.L_x_162:
[----:B-1----:R1:W2:Y:S02]  /*a3d0*/  SYNCS.PHASECHK.TRANS64.TRYWAIT P0, [R0+URZ], R2 ;  /* 0x00000002000075a7 */ /* 0x0022a400080011ff */
[----:B--2---:R-:W-:Y:S05]  /*a3e0*/  @!P0 NANOSLEEP.SYNCS 0x989680 ;  /* 0x009896800000895d */ /* 0x004fea0003900000 */
[----:B------:R-:W2:Y:S02]  /*a3f0*/  @!P0 SYNCS.PHASECHK.TRANS64 P0, [R0+URZ], R2 ;  /* 0x00000002000085a7 */ /* 0x000ea400080010ff */
[----:B--2---:R-:W-:Y:S05]  /*a400*/  @!P0 BRA `(.L_x_162) ;  /* 0xfffffffc00f08947 */ /* 0x004fea000383ffff */
[----:B------:R-:W-:Y:S05]  /*a410*/  BRA `(.L_x_163) ;  /* 0xffffff9800507947 */ /* 0x000fea000383ffff */
.L_x_76:
[----:B------:R-:W-:-:S07]  /*a420*/  MOV R0, UR5 ;  /* 0x0000000500007c02 */ /* 0x000fce0008000f00 */
.L_x_164:
[----:B-1----:R1:W2:Y:S02]  /*a430*/  SYNCS.PHASECHK.TRANS64.TRYWAIT P0, [R0+URZ], R3 ;  /* 0x00000003000075a7 */ /* 0x0022a400080011ff */
[----:B--2---:R-:W-:Y:S05]  /*a440*/  @!P0 NANOSLEEP.SYNCS 0x989680 ;  /* 0x009896800000895d */ /* 0x004fea0003900000 */
[----:B------:R-:W2:Y:S02]  /*a450*/  @!P0 SYNCS.PHASECHK.TRANS64 P0, [R0+URZ], R3 ;  /* 0x00000003000085a7 */ /* 0x000ea400080010ff */
[----:B--2---:R-:W-:Y:S05]  /*a460*/  @!P0 BRA `(.L_x_164) ;  /* 0xfffffffc00f08947 */ /* 0x004fea000383ffff */
[----:B------:R-:W-:Y:S05]  /*a470*/  BRA `(.L_x_165) ;  /* 0xffffff98005c7947 */ /* 0x000fea000383ffff */
.L_x_77:
[----:B------:R-:W-:-:S07]  /*a480*/  MOV R0, UR5 ;  /* 0x0000000500007c02 */ /* 0x000fce0008000f00 */
.L_x_166:
[----:B-1----:R1:W2:Y:S02]  /*a490*/  SYNCS.PHASECHK.TRANS64.TRYWAIT P0, [R0+URZ], R3 ;  /* 0x00000003000075a7 */ /* 0x0022a400080011ff */
[----:B--2---:R-:W-:Y:S05]  /*a4a0*/  @!P0 NANOSLEEP.SYNCS 0x989680 ;  /* 0x009896800000895d */ /* 0x004fea0003900000 */
[----:B------:R-:W2:Y:S02]  /*a4b0*/  @!P0 SYNCS.PHASECHK.TRANS64 P0, [R0+URZ], R3 ;  /* 0x00000003000085a7 */ /* 0x000ea400080010ff */
[----:B--2---:R-:W-:Y:S05]  /*a4c0*/  @!P0 BRA `(.L_x_166) ;  /* 0xfffffffc00f08947 */ /* 0x004fea000383ffff */
[----:B------:R-:W-:Y:S05]  /*a4d0*/  BRA `(.L_x_167) ;  /* 0xffffff9800687947 */ /* 0x000fea000383ffff */
.L_x_80:
[----:B------:R-:W-:-:S07]  /*a4e0*/  MOV R0, UR17 ;  /* 0x0000001100007c02 */ /* 0x000fce0008000f00 */
.L_x_168:
[----:B-1----:R1:W2:Y:S02]  /*a4f0*/  SYNCS.PHASECHK.TRANS64.TRYWAIT P1, [R0+URZ+0x100], R2 ;  /* 0x00010002000075a7 */ /* 0x0022a400080211ff */
[----:B--2---:R-:W-:Y:S05]  /*a500*/  @!P1 NANOSLEEP.SYNCS 0x989680 ;  /* 0x009896800000995d */ /* 0x004fea0003900000 */
[----:B------:R-:W2:Y:S02]  /*a510*/  @!P1 SYNCS.PHASECHK.TRANS64 P1, [R0+URZ+0x100], R2 ;  /* 0x00010002000095a7 */ /* 0x000ea400080210ff */
[----:B--2---:R-:W-:Y:S05]  /*a520*/  @!P1 BRA `(.L_x_168) ;  /* 0xfffffffc00f09947 */ /* 0x004fea000383ffff */
[----:B------:R-:W-:Y:S05]  /*a530*/  BRA `(.L_x_169) ;  /* 0xffffff9800b47947 */ /* 0x000fea000383ffff */
.L_x_85:
[----:B--2---:R2:W3:Y:S02]  /*a540*/  SYNCS.PHASECHK.TRANS64.TRYWAIT P0, [R12+URZ+0x80], R0 ;  /* 0x000080000c0075a7 */ /* 0x0044e400080011ff */
[----:B---3--:R-:W-:Y:S05]  /*a550*/  @!P0 NANOSLEEP.SYNCS 0x989680 ;  /* 0x009896800000895d */ /* 0x008fea0003900000 */
[----:B------:R-:W3:Y:S02]  /*a560*/  @!P0 SYNCS.PHASECHK.TRANS64 P0, [R12+URZ+0x80], R0 ;  /* 0x000080000c0085a7 */ /* 0x000ee400080010ff */
[----:B---3--:R-:W-:Y:S05]  /*a570*/  @!P0 BRA `(.L_x_85) ;  /* 0xfffffffc00f08947 */ /* 0x008fea000383ffff */
[----:B------:R-:W-:Y:S05]  /*a580*/  BRA `(.L_x_170) ;  /* 0xffffff9c00dc7947 */ /* 0x000fea000383ffff */
.L_x_88:
[----:B-1----:R-:W-:Y:S07]  /*a590*/  MOV R0, UR21 ;  /* 0x0000001500007c02 */ /* 0x002fee0008000f00 */
.L_x_171:
[----:B-1----:R1:W2:Y:S02]  /*a5a0*/  SYNCS.PHASECHK.TRANS64.TRYWAIT P2, [R0+URZ+0x78], R6 ;  /* 0x00007806000075a7 */ /* 0x0022a400080411ff */
[----:B--2---:R-:W-:Y:S05]  /*a5b0*/  @!P2 NANOSLEEP.SYNCS 0x989680 ;  /* 0x009896800000a95d */ /* 0x004fea0003900000 */
[----:B------:R-:W2:Y:S02]  /*a5c0*/  @!P2 SYNCS.PHASECHK.TRANS64 P2, [R0+URZ+0x78], R6 ;  /* 0x000078060000a5a7 */ /* 0x000ea400080410ff */
[----:B--2---:R-:W-:Y:S05]  /*a5d0*/  @!P2 BRA `(.L_x_171) ;  /* 0xfffffffc00f0a947 */ /* 0x004fea000383ffff */
[----:B------:R-:W-:Y:S05]  /*a5e0*/  BRA `(.L_x_87) ;  /* 0xffffffa400447947 */ /* 0x000fea000383ffff */
.L_x_91:
[----:B------:R-:W-:Y:S07]  /*a5f0*/  MOV R0, UR21 ;  /* 0x0000001500007c02 */ /* 0x000fee0008000f00 */
.L_x_172:
[----:B-1----:R1:W2:Y:S02]  /*a600*/  SYNCS.PHASECHK.TRANS64.TRYWAIT P0, [R0+URZ+0x50], R9 ;  /* 0x00005009000075a7 */ /* 0x0022a400080011ff */
[----:B--2---:R-:W-:Y:S05]  /*a610*/  @!P0 NANOSLEEP.SYNCS 0x989680 ;  /* 0x009896800000895d */ /* 0x004fea0003900000 */
[----:B------:R-:W2:Y:S02]  /*a620*/  @!P0 SYNCS.PHASECHK.TRANS64 P0, [R0+URZ+0x50], R9 ;  /* 0x00005009000085a7 */ /* 0x000ea400080010ff */
[----:B--2---:R-:W-:Y:S05]  /*a630*/  @!P0 BRA `(.L_x_172) ;  /* 0xfffffffc00f08947 */ /* 0x004fea000383ffff */
[----:B------:R-:W-:Y:S05]  /*a640*/  BRA `(.L_x_173) ;  /* 0xffffffa400a07947 */ /* 0x000fea000383ffff */
.L_x_92:
[----:B------:R-:W-:Y:S07]  /*a650*/  MOV R0, UR21 ;  /* 0x0000001500007c02 */ /* 0x000fee0008000f00 */
.L_x_174:
[----:B-1----:R1:W2:Y:S02]  /*a660*/  SYNCS.PHASECHK.TRANS64.TRYWAIT P0, [R0+URZ+0x58], R9 ;  /* 0x00005809000075a7 */ /* 0x0022a400080011ff */
[----:B--2---:R-:W-:Y:S05]  /*a670*/  @!P0 NANOSLEEP.SYNCS 0x989680 ;  /* 0x009896800000895d */ /* 0x004fea0003900000 */
[----:B------:R-:W2:Y:S02]  /*a680*/  @!P0 SYNCS.PHASECHK.TRANS64 P0, [R0+URZ+0x58], R9 ;  /* 0x00005809000085a7 */ /* 0x000ea400080010ff */
[----:B--2---:R-:W-:Y:S05]  /*a690*/  @!P0 BRA `(.L_x_174) ;  /* 0xfffffffc00f08947 */ /* 0x004fea000383ffff */
[----:B------:R-:W-:Y:S05]  /*a6a0*/  BRA `(.L_x_175) ;  /* 0xffffffa400fc7947 */ /* 0x000fea000383ffff */
.L_x_93:
[----:B------:R-:W-:Y:S07]  /*a6b0*/  MOV R0, UR21 ;  /* 0x0000001500007c02 */ /* 0x000fee0008000f00 */
.L_x_176:
[----:B-1----:R1:W2:Y:S02]  /*a6c0*/  SYNCS.PHASECHK.TRANS64.TRYWAIT P0, [R0+URZ+0x60], R9 ;  /* 0x00006009000075a7 */ /* 0x0022a400080011ff */
[----:B--2---:R-:W-:Y:S05]  /*a6d0*/  @!P0 NANOSLEEP.SYNCS 0x989680 ;  /* 0x009896800000895d */ /* 0x004fea0003900000 */
[----:B------:R-:W2:Y:S02]  /*a6e0*/  @!P0 SYNCS.PHASECHK.TRANS64 P0, [R0+URZ+0x60], R9 ;  /* 0x00006009000085a7 */ /* 0x000ea400080010ff */
[----:B--2---:R-:W-:Y:S05]  /*a6f0*/  @!P0 BRA `(.L_x_176) ;  /* 0xfffffffc00f08947 */ /* 0x004fea000383ffff */
[----:B------:R-:W-:Y:S05]  /*a700*/  BRA `(.L_x_177) ;  /* 0xffffffa800587947 */ /* 0x000fea000383ffff */
.L_x_94:
[----:B------:R-:W-:Y:S07]  /*a710*/  MOV R0, UR21 ;  /* 0x0000001500007c02 */ /* 0x000fee0008000f00 */
.L_x_178:
[----:B-1----:R1:W2:Y:S02]  /*a720*/  SYNCS.PHASECHK.TRANS64.TRYWAIT P0, [R0+URZ+0x68], R9 ;  /* 0x00006809000075a7 */ /* 0x0022a400080011ff */
[----:B--2---:R-:W-:Y:S05]  /*a730*/  @!P0 NANOSLEEP.SYNCS 0x989680 ;  /* 0x009896800000895d */ /* 0x004fea0003900000 */
[----:B------:R-:W2:Y:S02]  /*a740*/  @!P0 SYNCS.PHASECHK.TRANS64 P0, [R0+URZ+0x68], R9 ;  /* 0x00006809000085a7 */ /* 0x000ea400080010ff */
[----:B--2---:R-:W-:Y:S05]  /*a750*/  @!P0 BRA `(.L_x_178) ;  /* 0xfffffffc00f08947 */ /* 0x004fea000383ffff */
[----:B------:R-:W-:Y:S05]  /*a760*/  BRA `(.L_x_179) ;  /* 0xffffffa800b47947 */ /* 0x000fea000383ffff */
.L_x_96:
[----:B------:R-:W-:-:S07]  /*a770*/  MOV R0, UR21 ;  /* 0x0000001500007c02 */ /* 0x000fce0008000f00 */
.L_x_180:
[----:B-1----:R1:W3:Y:S02]  /*a780*/  SYNCS.PHASECHK.TRANS64.TRYWAIT P0, [R0+URZ+0x50], R2 ;  /* 0x00005002000075a7 */ /* 0x0022e400080011ff */
[----:B---3--:R-:W-:Y:S05]  /*a790*/  @!P0 NANOSLEEP.SYNCS 0x989680 ;  /* 0x009896800000895d */ /* 0x008fea0003900000 */
[----:B------:R-:W3:Y:S02]  /*a7a0*/  @!P0 SYNCS.PHASECHK.TRANS64 P0, [R0+URZ+0x50], R2 ;  /* 0x00005002000085a7 */ /* 0x000ee400080010ff */
[----:B---3--:R-:W-:Y:S05]  /*a7b0*/  @!P0 BRA `(.L_x_180) ;  /* 0xfffffffc00f08947 */ /* 0x008fea000383ffff */
[----:B------:R-:W-:Y:S05]  /*a7c0*/  BRA `(.L_x_181) ;  /* 0xffffffac00407947 */ /* 0x000fea000383ffff */
.L_x_97:
[----:B-1----:R-:W-:-:S07]  /*a7d0*/  MOV R0, UR21 ;  /* 0x0000001500007c02 */ /* 0x002fce0008000f00 */
.L_x_182:
[----:B-1----:R1:W3:Y:S02]  /*a7e0*/  SYNCS.PHASECHK.TRANS64.TRYWAIT P0, [R0+URZ+0x58], R2 ;  /* 0x00005802000075a7 */ /* 0x0022e400080011ff */
[----:B---3--:R-:W-:Y:S05]  /*a7f0*/  @!P0 NANOSLEEP.SYNCS 0x989680 ;  /* 0x009896800000895d */ /* 0x008fea0003900000 */
[----:B------:R-:W3:Y:S02]  /*a800*/  @!P0 SYNCS.PHASECHK.TRANS64 P0, [R0+URZ+0x58], R2 ;  /* 0x00005802000085a7 */ /* 0x000ee400080010ff */
[----:B---3--:R-:W-:Y:S05]  /*a810*/  @!P0 BRA `(.L_x_182) ;  /* 0xfffffffc00f08947 */ /* 0x008fea000383ffff */
[----:B------:R-:W-:Y:S05]  /*a820*/  BRA `(.L_x_183) ;  /* 0xffffffac00307947 */ /* 0x000fea000383ffff */
.L_x_98:
[----:B-1----:R-:W-:-:S07]  /*a830*/  MOV R0, UR21 ;  /* 0x0000001500007c02 */ /* 0x002fce0008000f00 */
.L_x_184:
[----:B-1----:R1:W3:Y:S02]  /*a840*/  SYNCS.PHASECHK.TRANS64.TRYWAIT P0, [R0+URZ+0x60], R2 ;  /* 0x00006002000075a7 */ /* 0x0022e400080011ff */
[----:B---3--:R-:W-:Y:S05]  /*a850*/  @!P0 NANOSLEEP.SYNCS 0x989680 ;  /* 0x009896800000895d */ /* 0x008fea0003900000 */
[----:B------:R-:W3:Y:S02]  /*a860*/  @!P0 SYNCS.PHASECHK.TRANS64 P0, [R0+URZ+0x60], R2 ;  /* 0x00006002000085a7 */ /* 0x000ee400080010ff */
[----:B---3--:R-:W-:Y:S05]  /*a870*/  @!P0 BRA `(.L_x_184) ;  /* 0xfffffffc00f08947 */ /* 0x008fea000383ffff */
[----:B------:R-:W-:Y:S05]  /*a880*/  BRA `(.L_x_185) ;  /* 0xffffffac00207947 */ /* 0x000fea000383ffff */
.L_x_100:
[----:B-1----:R1:W2:Y:S02]  /*a890*/  SYNCS.PHASECHK.TRANS64.TRYWAIT P0, [R3+URZ+0x80], R0 ;  /* 0x00008000030075a7 */ /* 0x0022a400080011ff */
[----:B--2---:R-:W-:Y:S05]  /*a8a0*/  @!P0 NANOSLEEP.SYNCS 0x989680 ;  /* 0x009896800000895d */ /* 0x004fea0003900000 */
[----:B------:R-:W2:Y:S02]  /*a8b0*/  @!P0 SYNCS.PHASECHK.TRANS64 P0, [R3+URZ+0x80], R0 ;  /* 0x00008000030085a7 */ /* 0x000ea400080010ff */
[----:B--2---:R-:W-:Y:S05]  /*a8c0*/  @!P0 BRA `(.L_x_100) ;  /* 0xfffffffc00f08947 */ /* 0x004fea000383ffff */
[----:B------:R-:W-:Y:S05]  /*a8d0*/  BRA `(.L_x_186) ;  /* 0xffffffac00dc7947 */ /* 0x000fea000383ffff */
.L_x_111:
[----:B-1----:R1:W2:Y:S02]  /*a8e0*/  SYNCS.PHASECHK.TRANS64.TRYWAIT P1, [R3+URZ+0x30], R0 ;  /* 0x00003000030075a7 */ /* 0x0022a400080211ff */
[----:B--2---:R-:W-:Y:S05]  /*a8f0*/  @!P1 NANOSLEEP.SYNCS 0x989680 ;  /* 0x009896800000995d */ /* 0x004fea0003900000 */
[----:B------:R-:W2:Y:S02]  /*a900*/  @!P1 SYNCS.PHASECHK.TRANS64 P1, [R3+URZ+0x30], R0 ;  /* 0x00003000030095a7 */ /* 0x000ea400080210ff */
[----:B--2---:R-:W-:Y:S05]  /*a910*/  @!P1 BRA `(.L_x_111) ;  /* 0xfffffffc00f09947 */ /* 0x004fea000383ffff */
[----:B------:R-:W-:Y:S05]  /*a920*/  BRA `(.L_x_110) ;  /* 0xffffffbc00447947 */ /* 0x000fea000383ffff */
.L_x_113:
[----:B-1----:R1:W2:Y:S02]  /*a930*/  SYNCS.PHASECHK.TRANS64.TRYWAIT P0, [R80+URZ+0xa0], R4 ;  /* 0x0000a004500075a7 */ /* 0x0022a400080011ff */
[----:B--2---:R-:W-:Y:S05]  /*a940*/  @!P0 NANOSLEEP.SYNCS 0x989680 ;  /* 0x009896800000895d */ /* 0x004fea0003900000 */
[----:B------:R-:W2:Y:S02]  /*a950*/  @!P0 SYNCS.PHASECHK.TRANS64 P0, [R80+URZ+0xa0], R4 ;  /* 0x0000a004500085a7 */ /* 0x000ea400080010ff */
[----:B--2---:R-:W-:Y:S05]  /*a960*/  @!P0 BRA `(.L_x_113) ;  /* 0xfffffffc00f08947 */ /* 0x004fea000383ffff */
[----:B------:R-:W-:Y:S05]  /*a970*/  BRA `(.L_x_112) ;  /* 0xffffffbc00987947 */ /* 0x000fea000383ffff */
.L_x_121:
[----:B--2---:R2:W3:Y:S02]  /*a980*/  SYNCS.PHASECHK.TRANS64.TRYWAIT P0, [R0+URZ+0x30], R2 ;  /* 0x00003002000075a7 */ /* 0x0044e400080011ff */
[----:B---3--:R-:W-:Y:S05]  /*a990*/  @!P0 NANOSLEEP.SYNCS 0x989680 ;  /* 0x009896800000895d */ /* 0x008fea0003900000 */
[----:B------:R-:W3:Y:S02]  /*a9a0*/  @!P0 SYNCS.PHASECHK.TRANS64 P0, [R0+URZ+0x30], R2 ;  /* 0x00003002000085a7 */ /* 0x000ee400080010ff */
[----:B---3--:R-:W-:Y:S05]  /*a9b0*/  @!P0 BRA `(.L_x_121) ;  /* 0xfffffffc00f08947 */ /* 0x008fea000383ffff */
[----:B------:R-:W-:Y:S05]  /*a9c0*/  BRA `(.L_x_120) ;  /* 0xffffffc800a47947 */ /* 0x000fea000383ffff */
.L_x_129:
[----:B--2---:R2:W3:Y:S02]  /*a9d0*/  SYNCS.PHASECHK.TRANS64.TRYWAIT P0, [R0+URZ+0x30], R4 ;  /* 0x00003004000075a7 */ /* 0x0044e400080011ff */
[----:B---3--:R-:W-:Y:S05]  /*a9e0*/  @!P0 NANOSLEEP.SYNCS 0x989680 ;  /* 0x009896800000895d */ /* 0x008fea0003900000 */
[----:B------:R-:W3:Y:S02]  /*a9f0*/  @!P0 SYNCS.PHASECHK.TRANS64 P0, [R0+URZ+0x30], R4 ;  /* 0x00003004000085a7 */ /* 0x000ee400080010ff */
[----:B---3--:R-:W-:Y:S05]  /*aa00*/  @!P0 BRA `(.L_x_129) ;  /* 0xfffffffc00f08947 */ /* 0x008fea000383ffff */
[----:B------:R-:W-:Y:S05]  /*aa10*/  BRA `(.L_x_128) ;  /* 0xffffffd400f47947 */ /* 0x000fea000383ffff */
.L_x_137:
[----:B--2---:R2:W3:Y:S02]  /*aa20*/  SYNCS.PHASECHK.TRANS64.TRYWAIT P0, [R0+URZ+0x30], R2 ;  /* 0x00003002000075a7 */ /* 0x0044e400080011ff */
[----:B---3--:R-:W-:Y:S05]  /*aa30*/  @!P0 NANOSLEEP.SYNCS 0x989680 ;  /* 0x009896800000895d */ /* 0x008fea0003900000 */
[----:B------:R-:W3:Y:S02]  /*aa40*/  @!P0 SYNCS.PHASECHK.TRANS64 P0, [R0+URZ+0x30], R2 ;  /* 0x00003002000085a7 */ /* 0x000ee400080010ff */
[----:B---3--:R-:W-:Y:S05]  /*aa50*/  @!P0 BRA `(.L_x_137) ;  /* 0xfffffffc00f08947 */ /* 0x008fea000383ffff */
[----:B------:R-:W-:Y:S05]  /*aa60*/  BRA `(.L_x_136) ;  /* 0xffffffe400507947 */ /* 0x000fea000383ffff */
        .weak           $__internal_0_$__cuda_sm10x_tcgen05_guardrail_trap_col_being_dealloced_not_returned_by_alloc
        .type           $__internal_0_$__cuda_sm10x_tcgen05_guardrail_trap_col_being_dealloced_not_returned_by_alloc,@function
        .size           $__internal_0_$__cuda_sm10x_tcgen05_guardrail_trap_col_being_dealloced_not_returned_by_alloc,($__internal_1_$__cuda_sm10x_tcgen05_guardrail_trap_phase_invalid_during_alloc - $__internal_0_$__cuda_sm10x_tcgen05_guardrail_trap_col_being_dealloced_not_returned_by_alloc)
$__internal_0_$__cuda_sm10x_tcgen05_guardrail_trap_col_being_dealloced_not_returned_by_alloc:
[----:B------:R-:W-:Y:S05]  /*aa70*/  BPT.TRAP 0x1 ;  /* 0x000000040000795c */ /* 0x000fea0000300000 */
[----:B------:R-:W-:-:S04]  /*aa80*/  HFMA2 R3, -RZ, RZ, 0, 0 ;  /* 0x00000000ff037431 */ /* 0x000fc800000001ff */
[----:B------:R-:W-:Y:S05]  /*aa90*/  RET.REL.NODEC R2 `(_ZN7cutlass13device_kernelINS_4gemm6kernel13GemmUniversalIN4cute5tupleIJiiiiEEENS1_10collective13CollectiveMmaINS1_35MainloopSm100TmaUmmaWarpSpecializedILi3ELi2ELi4ENS5_IJNS4_1CILi2EEESB_NSA_ILi1EEEEEEEENS5_IJNSA_ILi128EEENSA_ILi256EEENSA_ILi64EEEEEEaNS5_IJlSC_lEEEaSJ_NS4_8TiledMMAINS4_8MMA_AtomIJNS4_21SM100_MMA_S8_2x1SM_SSIaaiLi128ELi256ELNS4_4UMMA5MajorE0ELSO_0ELNSN_8SaturateE0EEEEEENS4_6LayoutINS5_IJSC_SC_SC_EEENS5_IJNSA_ILi0EEESU_SU_EEEEENS5_IJNS4_10UnderscoreESX_SX_EEEEENS4_28SM100_TMA_2SM_LOAD_MULTICASTENS4_14ComposedLayoutINS4_7SwizzleILi2ELi4ELi3EEENS4_18smem_ptr_flag_bitsILi8EEENSS_INS5_IJNSA_ILi8EEESH_EEENS5_IJSH_SC_EEEEEEEvNS4_8identityENS4_18SM100_TMA_2SM_LOADES1A_vS1B_EENS_8epilogue10collective18CollectiveEpilogueINS1E_23Sm100TmaWarpSpecializedILi4ELi2ELi32ELb0ELb0EEEJNS5_IJSH_SG_SH_EEENS5_IJNSS_ISH_SC_EENSS_INS5_IJNSA_ILi32EEESB_EEENS5_IJSC_SF_EEEEEEEEaSJ_aSJ_NS1E_6fusion15FusionCallbacksIS1I_NS1Q_17LinearCombinationIaiaiLNS_15FloatRoundStyleE2EEES1J_S1P_JEEENS4_5SM1004TMEM4LOAD26SM100_TMEM_LOAD_32dp32b32xENS4_13SM90_TMA_LOADENS11_INS12_ILi1ELi4ELi3EEES15_NSS_INS5_IJS16_S1L_EEENS5_IJS1L_SC_EEEEEEENS4_39AutoVectorizingCopyWithAssumedAlignmentILi128EEENS4_14SM90_TMA_STOREES25_S27_S27_EEEvvEEEEvNT_6ParamsE) ;  /* 0xffffff5402587950 */ /* 0x000fea0003c3ffff */
        .weak           $__internal_1_$__cuda_sm10x_tcgen05_guardrail_trap_phase_invalid_during_alloc
        .type           $__internal_1_$__cuda_sm10x_tcgen05_guardrail_trap_phase_invalid_during_alloc,@function
        .size           $__internal_1_$__cuda_sm10x_tcgen05_guardrail_trap_phase_invalid_during_alloc,($__internal_2_$__cuda_sm10x_tcgen05_guardrail_trap_unallocated_columns_being_dealloced - $__internal_1_$__cuda_sm10x_tcgen05_guardrail_trap_phase_invalid_during_alloc)
$__internal_1_$__cuda_sm10x_tcgen05_guardrail_trap_phase_invalid_during_alloc:
[----:B------:R-:W-:Y:S05]  /*aaa0*/  BPT.TRAP 0x1 ;  /* 0x000000040000795c */ /* 0x000fea0000300000 */
[----:B------:R-:W-:-:S04]  /*aab0*/  MOV R5, 0x0 ;  /* 0x0000000000057802 */ /* 0x000fc80000000f00 */
[----:B------:R-:W-:Y:S05]  /*aac0*/  RET.REL.NODEC R4 `(_ZN7cutlass13device_kernelINS_4gemm6kernel13GemmUniversalIN4cute5tupleIJiiiiEEENS1_10collective13CollectiveMmaINS1_35MainloopSm100TmaUmmaWarpSpecializedILi3ELi2ELi4ENS5_IJNS4_1CILi2EEESB_NSA_ILi1EEEEEEEENS5_IJNSA_ILi128EEENSA_ILi256EEENSA_ILi64EEEEEEaNS5_IJlSC_lEEEaSJ_NS4_8TiledMMAINS4_8MMA_AtomIJNS4_21SM100_MMA_S8_2x1SM_SSIaaiLi128ELi256ELNS4_4UMMA5MajorE0ELSO_0ELNSN_8SaturateE0EEEEEENS4_6LayoutINS5_IJSC_SC_SC_EEENS5_IJNSA_ILi0EEESU_SU_EEEEENS5_IJNS4_10UnderscoreESX_SX_EEEEENS4_28SM100_TMA_2SM_LOAD_MULTICASTENS4_14ComposedLayoutINS4_7SwizzleILi2ELi4ELi3EEENS4_18smem_ptr_flag_bitsILi8EEENSS_INS5_IJNSA_ILi8EEESH_EEENS5_IJSH_SC_EEEEEEEvNS4_8identityENS4_18SM100_TMA_2SM_LOADES1A_vS1B_EENS_8epilogue10collective18CollectiveEpilogueINS1E_23Sm100TmaWarpSpecializedILi4ELi2ELi32ELb0ELb0EEEJNS5_IJSH_SG_SH_EEENS5_IJNSS_ISH_SC_EENSS_INS5_IJNSA_ILi32EEESB_EEENS5_IJSC_SF_EEEEEEEEaSJ_aSJ_NS1E_6fusion15FusionCallbacksIS1I_NS1Q_17LinearCombinationIaiaiLNS_15FloatRoundStyleE2EEES1J_S1P_JEEENS4_5SM1004TMEM4LOAD26SM100_TMEM_LOAD_32dp32b32xENS4_13SM90_TMA_LOADENS11_INS12_ILi1ELi4ELi3EEES15_NSS_INS5_IJS16_S1L_EEENS5_IJS1L_SC_EEEEEEENS4_39AutoVectorizingCopyWithAssumedAlignmentILi128EEENS4_14SM90_TMA_STOREES25_S27_S27_EEEvvEEEEvNT_6ParamsE) ;  /* 0xffffff54044c7950 */ /* 0x000fea0003c3ffff */
        .weak           $__internal_2_$__cuda_sm10x_tcgen05_guardrail_trap_unallocated_columns_being_dealloced
        .type           $__internal_2_$__cuda_sm10x_tcgen05_guardrail_trap_unallocated_columns_being_dealloced,@function
        .size           $__internal_2_$__cuda_sm10x_tcgen05_guardrail_trap_unallocated_columns_being_dealloced,(.L_x_188 - $__internal_2_$__cuda_sm10x_tcgen05_guardrail_trap_unallocated_columns_being_dealloced)
$__internal_2_$__cuda_sm10x_tcgen05_guardrail_trap_unallocated_columns_being_dealloced:
[----:B------:R-:W-:Y:S05]  /*aad0*/  BPT.TRAP 0x1 ;  /* 0x000000040000795c */ /* 0x000fea0000300000 */
[----:B------:R-:W-:-:S04]  /*aae0*/  HFMA2 R3, -RZ, RZ, 0, 0 ;  /* 0x00000000ff037431 */ /* 0x000fc800000001ff */
[----:B------:R-:W-:Y:S05]  /*aaf0*/  RET.REL.NODEC R2 `(_ZN7cutlass13device_kernelINS_4gemm6kernel13GemmUniversalIN4cute5tupleIJiiiiEEENS1_10collective13CollectiveMmaINS1_35MainloopSm100TmaUmmaWarpSpecializedILi3ELi2ELi4ENS5_IJNS4_1CILi2EEESB_NSA_ILi1EEEEEEEENS5_IJNSA_ILi128EEENSA_ILi256EEENSA_ILi64EEEEEEaNS5_IJlSC_lEEEaSJ_NS4_8TiledMMAINS4_8MMA_AtomIJNS4_21SM100_MMA_S8_2x1SM_SSIaaiLi128ELi256ELNS4_4UMMA5MajorE0ELSO_0ELNSN_8SaturateE0EEEEEENS4_6LayoutINS5_IJSC_SC_SC_EEENS5_IJNSA_ILi0EEESU_SU_EEEEENS5_IJNS4_10UnderscoreESX_SX_EEEEENS4_28SM100_TMA_2SM_LOAD_MULTICASTENS4_14ComposedLayoutINS4_7SwizzleILi2ELi4ELi3EEENS4_18smem_ptr_flag_bitsILi8EEENSS_INS5_IJNSA_ILi8EEESH_EEENS5_IJSH_SC_EEEEEEEvNS4_8identityENS4_18SM100_TMA_2SM_LOADES1A_vS1B_EENS_8epilogue10collective18CollectiveEpilogueINS1E_23Sm100TmaWarpSpecializedILi4ELi2ELi32ELb0ELb0EEEJNS5_IJSH_SG_SH_EEENS5_IJNSS_ISH_SC_EENSS_INS5_IJNSA_ILi32EEESB_EEENS5_IJSC_SF_EEEEEEEEaSJ_aSJ_NS1E_6fusion15FusionCallbacksIS1I_NS1Q_17LinearCombinationIaiaiLNS_15FloatRoundStyleE2EEES1J_S1P_JEEENS4_5SM1004TMEM4LOAD26SM100_TMEM_LOAD_32dp32b32xENS4_13SM90_TMA_LOADENS11_INS12_ILi1ELi4ELi3EEES15_NSS_INS5_IJS16_S1L_EEENS5_IJS1L_SC_EEEEEEENS4_39AutoVectorizingCopyWithAssumedAlignmentILi128EEENS4_14SM90_TMA_STOREES25_S27_S27_EEEvvEEEEvNT_6ParamsE) ;  /* 0xffffff5402407950 */ /* 0x000fea0003c3ffff */
.L_x_187:
[----:B------:R-:W-:-:S00]  /*ab00*/  BRA `(.L_x_187) ;  /* 0xfffffffc00fc7947 */ /* 0x000fc0000383ffff */
[----:B------:R-:W-:-:S00]  /*ab10*/  NOP ;  /* 0x0000000000007918 */ /* 0x000fc00000000000 */
        /* <DEDUP_REMOVED lines=14> */
.L_x_188:


//--------------------- .nv.global.init           --------------------------
	.section	.nv.global.init,"aw",@progbits
.nv.global.init:
	.type		$str$27,@object
	.size		$str$27,($str$28 - $str$27)
$str$27:
        /*0000*/ 	.byte	0x28, 0x61, 0x64, 0x64, 0x72, 0x65, 0x73, 0x73, 0x20, 0x26, 0x20, 0x6d, 0x61, 0x73, 0x6b, 0x29
        /*0010*/ 	.byte	0x20, 0x3d, 0x3d, 0x20, 0x30, 0x00
	.type		$str$28,@object
	.size		$str$28,($str$26 - $str$28)
$str$28:
        /*0016*/ 	.byte	0x2f, 0x74, 0x6d, 0x70, 0x2f, 0x63, 0x75, 0x74, 0x6c, 0x61, 0x73, 0x73, 0x5f, 0x73, 0x77, 0x65
        /*0026*/ 	.byte	0x65, 0x70, 0x5f, 0x73, 0x72, 0x63, 0x2f, 0x69, 0x6e, 0x63, 0x6c, 0x75, 0x64, 0x65, 0x2f, 0x63
        /*0036*/ 	.byte	0x75, 0x74, 0x65, 0x2f, 0x70, 0x6f, 0x69, 0x6e, 0x74, 0x65, 0x72, 0x5f, 0x66, 0x6c, 0x61, 0x67
        /*0046*/ 	.byte	0x67, 0x65, 0x64, 0x2e, 0x68, 0x70, 0x70, 0x00
	.type		$str$26,@object
	.size		$str$26,($str$25 - $str$26)
$str$26:
        /*004e*/ 	.byte	0x2f, 0x74, 0x6d, 0x70, 0x2f, 0x63, 0x75, 0x74, 0x6c, 0x61, 0x73, 0x73, 0x5f, 0x73, 0x77, 0x65
        /*005e*/ 	.byte	0x65, 0x70, 0x5f, 0x73, 0x72, 0x63, 0x2f, 0x69, 0x6e, 0x63, 0x6c, 0x75, 0x64, 0x65, 0x2f, 0x63
        /*006e*/ 	.byte	0x75, 0x74, 0x65, 0x2f, 0x61, 0x74, 0x6f, 0x6d, 0x2f, 0x63, 0x6f, 0x70, 0x79, 0x5f, 0x74, 0x72
        /*007e*/ 	.byte	0x61, 0x69, 0x74, 0x73, 0x5f, 0x73, 0x6d, 0x31, 0x30, 0x30, 0x2e, 0x68, 0x70, 0x70, 0x00
	.type		$str$25,@object
	.size		$str$25,(__unnamed_1 - $str$25)
$str$25:
        /*008d*/ 	.byte	0x28, 0x28, 0x75, 0x69, 0x6e, 0x74, 0x33, 0x32, 0x5f, 0x74, 0x28, 0x74, 0x68, 0x72, 0x65, 0x61
        /*009d*/ 	.byte	0x64, 0x49, 0x64, 0x78, 0x2e, 0x78, 0x29, 0x20, 0x2f, 0x20, 0x33, 0x32, 0x29, 0x20, 0x25, 0x20
        /*00ad*/ 	.byte	0x34, 0x29, 0x20, 0x3d, 0x3d, 0x20, 0x28, 0x28, 0x28, 0x74, 0x6d, 0x65, 0x6d, 0x5f, 0x61, 0x64
        /*00bd*/ 	.byte	0x64, 0x72, 0x20, 0x3e, 0x3e, 0x20, 0x31, 0x36, 0x29, 0x20, 0x2f, 0x20, 0x33, 0x32, 0x29, 0x20
        /*00cd*/ 	.byte	0x25, 0x20, 0x34, 0x29, 0x00
	.type		__unnamed_1,@object
	.size		__unnamed_1,(__unnamed_2 - __unnamed_1)
__unnamed_1:
        /*00d2*/ 	.byte	0x61, 0x75, 0x74, 0x6f, 0x20, 0x63, 0x75, 0x74, 0x65, 0x3a, 0x3a, 0x61, 0x73, 0x5f, 0x70, 0x6f
        /* <DEDUP_REMOVED lines=24> */
        /*0262*/ 	.byte	0x3e, 0x3e, 0x5d, 0x00
	.type		__unnamed_2,@object
	.size		__unnamed_2,(__unnamed_3 - __unnamed_2)
__unnamed_2:
        /* <DEDUP_REMOVED lines=26> */
	.type		__unnamed_3,@object
	.size		__unnamed_3,(.L_3 - __unnamed_3)
__unnamed_3:
        /* <DEDUP_REMOVED lines=41> */
.L_3:


//--------------------- .nv.shared._ZN7cutlass13device_kernelINS_4gemm6kernel13GemmUniversalIN4cute5tupleIJiiiiEEENS1_10collective13CollectiveMmaINS1_35MainloopSm100TmaUmmaWarpSpecializedILi3ELi2ELi4ENS5_IJNS4_1CILi2EEESB_NSA_ILi1EEEEEEEENS5_IJNSA_ILi128EEENSA_ILi256EEENSA_ILi64EEEEEEaNS5_IJlSC_lEEEaSJ_NS4_8TiledMMAINS4_8MMA_AtomIJNS4_21SM100_MMA_S8_2x1SM_SSIaaiLi128ELi256ELNS4_4UMMA5MajorE0ELSO_0ELNSN_8SaturateE0EEEEEENS4_6LayoutINS5_IJSC_SC_SC_EEENS5_IJNSA_ILi0EEESU_SU_EEEEENS5_IJNS4_10UnderscoreESX_SX_EEEEENS4_28SM100_TMA_2SM_LOAD_MULTICASTENS4_14ComposedLayoutINS4_7SwizzleILi2ELi4ELi3EEENS4_18smem_ptr_flag_bitsILi8EEENSS_INS5_IJNSA_ILi8EEESH_EEENS5_IJSH_SC_EEEEEEEvNS4_8identityENS4_18SM100_TMA_2SM_LOADES1A_vS1B_EENS_8epilogue10collective18CollectiveEpilogueINS1E_23Sm100TmaWarpSpecializedILi4ELi2ELi32ELb0ELb0EEEJNS5_IJSH_SG_SH_EEENS5_IJNSS_ISH_SC_EENSS_INS5_IJNSA_ILi32EEESB_EEENS5_IJSC_SF_EEEEEEEEaSJ_aSJ_NS1E_6fusion15FusionCallbacksIS1I_NS1Q_17LinearCombinationIaiaiLNS_15FloatRoundStyleE2EEES1J_S1P_JEEENS4_5SM1004TMEM4LOAD26SM100_TMEM_LOAD_32dp32b32xENS4_13SM90_TMA_LOADENS11_INS12_ILi1ELi4ELi3EEES15_NSS_INS5_IJS16_S1L_EEENS5_IJS1L_SC_EEEEEEENS4_39AutoVectorizingCopyWithAssumedAlignmentILi128EEENS4_14SM90_TMA_STOREES25_S27_S27_EEEvvEEEEvNT_6ParamsE --------------------------
	.section	.nv.shared._ZN7cutlass13device_kernelINS_4gemm6kernel13GemmUniversalIN4cute5tupleIJiiiiEEENS1_10collective13CollectiveMmaINS1_35MainloopSm100TmaUmmaWarpSpecializedILi3ELi2ELi4ENS5_IJNS4_1CILi2EEESB_NSA_ILi1EEEEEEEENS5_IJNSA_ILi128EEENSA_ILi256EEENSA_ILi64EEEEEEaNS5_IJlSC_lEEEaSJ_NS4_8TiledMMAINS4_8MMA_AtomIJNS4_21SM100_MMA_S8_2x1SM_SSIaaiLi128ELi256ELNS4_4UMMA5MajorE0ELSO_0ELNSN_8SaturateE0EEEEEENS4_6LayoutINS5_IJSC_SC_SC_EEENS5_IJNSA_ILi0EEESU_SU_EEEEENS5_IJNS4_10UnderscoreESX_SX_EEEEENS4_28SM100_TMA_2SM_LOAD_MULTICASTENS4_14ComposedLayoutINS4_7SwizzleILi2ELi4ELi3EEENS4_18smem_ptr_flag_bitsILi8EEENSS_INS5_IJNSA_ILi8EEESH_EEENS5_IJSH_SC_EEEEEEEvNS4_8identityENS4_18SM100_TMA_2SM_LOADES1A_vS1B_EENS_8epilogue10collective18CollectiveEpilogueINS1E_23Sm100TmaWarpSpecializedILi4ELi2ELi32ELb0ELb0EEEJNS5_IJSH_SG_SH_EEENS5_IJNSS_ISH_SC_EENSS_INS5_IJNSA_ILi32EEESB_EEENS5_IJSC_SF_EEEEEEEEaSJ_aSJ_NS1E_6fusion15FusionCallbacksIS1I_NS1Q_17LinearCombinationIaiaiLNS_15FloatRoundStyleE2EEES1J_S1P_JEEENS4_5SM1004TMEM4LOAD26SM100_TMEM_LOAD_32dp32b32xENS4_13SM90_TMA_LOADENS11_INS12_ILi1ELi4ELi3EEES15_NSS_INS5_IJS16_S1L_EEENS5_IJS1L_SC_EEEEEEENS4_39AutoVectorizingCopyWithAssumedAlignmentILi128EEENS4_14SM90_TMA_STOREES25_S27_S27_EEEvvEEEEvNT_6ParamsE,"aw",@nobits
	.sectionflags	@""
	.align	16
	.zero		1024


//--------------------- .nv.shared.reserved.0     --------------------------
	.section	.nv.shared.reserved.0,"aw",@nobits
	.weak		__nv_reservedSMEM_offset_0_alias
	.size		__nv_reservedSMEM_offset_0_alias, 0, 64
	.other		__nv_reservedSMEM_offset_0_alias,@"STO_CUDA_RESERVED_SHARED STV_DEFAULT"
__nv_reservedSMEM_offset_0_alias:
	.zero		0
.nv.shared.reserved.0:
	.zero		64
	.weak		__nv_reservedSMEM_tcgen05_partition
	.type		__nv_reservedSMEM_tcgen05_partition,@object
	.size		__nv_reservedSMEM_tcgen05_partition,(.L_0 - __nv_reservedSMEM_tcgen05_partition)
__nv_reservedSMEM_tcgen05_partition:
	.zero		32
.L_0:


//--------------------- .nv.global                --------------------------
	.section	.nv.global,"aw",@nobits
.nv.global:
	.type		_ZN40_INTERNAL_5a8e26e1_4_k_cu_68b7acf5_104184cute1_E,@object
	.size		_ZN40_INTERNAL_5a8e26e1_4_k_cu_68b7acf5_104184cute1_E,(_ZN40_INTERNAL_5a8e26e1_4_k_cu_68b7acf5_104184cuda3std3__45__cpo6cbeginE - _ZN40_INTERNAL_5a8e26e1_4_k_cu_68b7acf5_104184cute1_E)
_ZN40_INTERNAL_5a8e26e1_4_k_cu_68b7acf5_104184cute1_E:
	.zero		1
	.type		_ZN40_INTERNAL_5a8e26e1_4_k_cu_68b7acf5_104184cuda3std3__45__cpo6cbeginE,@object
	.size		_ZN40_INTERNAL_5a8e26e1_4_k_cu_68b7acf5_104184cuda3std3__45__cpo6cbeginE,(_ZN40_INTERNAL_5a8e26e1_4_k_cu_68b7acf5_104184cuda3std3__48in_placeE - _ZN40_INTERNAL_5a8e26e1_4_k_cu_68b7acf5_104184cuda3std3__45__cpo6cbeginE)
_ZN40_INTERNAL_5a8e26e1_4_k_cu_68b7acf5_104184cuda3std3__45__cpo6cbeginE:
	.zero		1
	.type		_ZN40_INTERNAL_5a8e26e1_4_k_cu_68b7acf5_104184cuda3std3__48in_placeE,@object
	.size		_ZN40_INTERNAL_5a8e26e1_4_k_cu_68b7acf5_104184cuda3std3__48in_placeE,(_ZN40_INTERNAL_5a8e26e1_4_k_cu_68b7acf5_104184cuda3std6ranges3__45__cpo9iter_moveE - _ZN40_INTERNAL_5a8e26e1_4_k_cu_68b7acf5_104184cuda3std3__48in_placeE)
_ZN40_INTERNAL_5a8e26e1_4_k_cu_68b7acf5_104184cuda3std3__48in_placeE:
	.zero		1
	.type		_ZN40_INTERNAL_5a8e26e1_4_k_cu_68b7acf5_104184cuda3std6ranges3__45__cpo9iter_moveE,@object
	.size		_ZN40_INTERNAL_5a8e26e1_4_k_cu_68b7acf5_104184cuda3std6ranges3__45__cpo9iter_moveE,(_ZN40_INTERNAL_5a8e26e1_4_k_cu_68b7acf5_104184cuda3std3__45__cpo5beginE - _ZN40_INTERNAL_5a8e26e1_4_k_cu_68b7acf5_104184cuda3std6ranges3__45__cpo9iter_moveE)
_ZN40_INTERNAL_5a8e26e1_4_k_cu_68b7acf5_104184cuda3std6ranges3__45__cpo9iter_moveE:
	.zero		1
	.type		_ZN40_INTERNAL_5a8e26e1_4_k_cu_68b7acf5_104184cuda3std3__45__cpo5beginE,@object
	.size		_ZN40_INTERNAL_5a8e26e1_4_k_cu_68b7acf5_104184cuda3std3__45__cpo5beginE,(_ZN40_INTERNAL_5a8e26e1_4_k_cu_68b7acf5_104184cuda3std3__442_GLOBAL__N__5a8e26e1_4_k_cu_68b7acf5_104186ignoreE - _ZN40_INTERNAL_5a8e26e1_4_k_cu_68b7acf5_104184cuda3std3__45__cpo5beginE)
_ZN40_INTERNAL_5a8e26e1_4_k_cu_68b7acf5_104184cuda3std3__45__cpo5beginE:
	.zero		1
	.type		_ZN40_INTERNAL_5a8e26e1_4_k_cu_68b7acf5_104184cuda3std3__442_GLOBAL__N__5a8e26e1_4_k_cu_68b7acf5_104186ignoreE,@object
	.size		_ZN40_INTERNAL_5a8e26e1_4_k_cu_68b7acf5_104184cuda3std3__442_GLOBAL__N__5a8e26e1_4_k_cu_68b7acf5_104186ignoreE,(_ZN40_INTERNAL_5a8e26e1_4_k_cu_68b7acf5_104184cute7productE - _ZN40_INTERNAL_5a8e26e1_4_k_cu_68b7acf5_104184cuda3std3__442_GLOBAL__N__5a8e26e1_4_k_cu_68b7acf5_104186ignoreE)
_ZN40_INTERNAL_5a8e26e1_4_k_cu_68b7acf5_104184cuda3std3__442_GLOBAL__N__5a8e26e1_4_k_cu_68b7acf5_104186ignoreE:
	.zero		1
	.type		_ZN40_INTERNAL_5a8e26e1_4_k_cu_68b7acf5_104184cute7productE,@object
	.size		_ZN40_INTERNAL_5a8e26e1_4_k_cu_68b7acf5_104184cute7productE,(_ZN40_INTERNAL_5a8e26e1_4_k_cu_68b7acf5_104184cuda3std3__45__cpo3endE - _ZN40_INTERNAL_5a8e26e1_4_k_cu_68b7acf5_104184cute7productE)
_ZN40_INTERNAL_5a8e26e1_4_k_cu_68b7acf5_104184cute7productE:
	.zero		1
	.type		_ZN40_INTERNAL_5a8e26e1_4_k_cu_68b7acf5_104184cuda3std3__45__cpo3endE,@object
	.size		_ZN40_INTERNAL_5a8e26e1_4_k_cu_68b7acf5_104184cuda3std3__45__cpo3endE,(_ZN40_INTERNAL_5a8e26e1_4_k_cu_68b7acf5_104184cuda3std3__419piecewise_constructE - _ZN40_INTERNAL_5a8e26e1_4_k_cu_68b7acf5_104184cuda3std3__45__cpo3endE)
_ZN40_INTERNAL_5a8e26e1_4_k_cu_68b7acf5_104184cuda3std3__45__cpo3endE:
	.zero		1
	.type		_ZN40_INTERNAL_5a8e26e1_4_k_cu_68b7acf5_104184cuda3std3__419piecewise_constructE,@object
	.size		_ZN40_INTERNAL_5a8e26e1_4_k_cu_68b7acf5_104184cuda3std3__419piecewise_constructE,(_ZN40_INTERNAL_5a8e26e1_4_k_cu_68b7acf5_104184cuda3std3__45__cpo4cendE - _ZN40_INTERNAL_5a8e26e1_4_k_cu_68b7acf5_104184cuda3std3__419piecewise_constructE)
_ZN40_INTERNAL_5a8e26e1_4_k_cu_68b7acf5_104184cuda3std3__419piecewise_constructE:
	.zero		1
	.type		_ZN40_INTERNAL_5a8e26e1_4_k_cu_68b7acf5_104184cuda3std3__45__cpo4cendE,@object
	.size		_ZN40_INTERNAL_5a8e26e1_4_k_cu_68b7acf5_104184cuda3std3__45__cpo4cendE,(_ZN40_INTERNAL_5a8e26e1_4_k_cu_68b7acf5_104184cuda3std6ranges3__45__cpo4swapE - _ZN40_INTERNAL_5a8e26e1_4_k_cu_68b7acf5_104184cuda3std3__45__cpo4cendE)
_ZN40_INTERNAL_5a8e26e1_4_k_cu_68b7acf5_104184cuda3std3__45__cpo4cendE:
	.zero		1
	.type		_ZN40_INTERNAL_5a8e26e1_4_k_cu_68b7acf5_104184cuda3std6ranges3__45__cpo4swapE,@object
	.size		_ZN40_INTERNAL_5a8e26e1_4_k_cu_68b7acf5_104184cuda3std6ranges3__45__cpo4swapE,(.L_11 - _ZN40_INTERNAL_5a8e26e1_4_k_cu_68b7acf5_104184cuda3std6ranges3__45__cpo4swapE)
_ZN40_INTERNAL_5a8e26e1_4_k_cu_68b7acf5_104184cuda3std6ranges3__45__cpo4swapE:
	.zero		1
.L_11:


//--------------------- .nv.constant0._ZN7cutlass13device_kernelINS_4gemm6kernel13GemmUniversalIN4cute5tupleIJiiiiEEENS1_10collective13CollectiveMmaINS1_35MainloopSm100TmaUmmaWarpSpecializedILi3ELi2ELi4ENS5_IJNS4_1CILi2EEESB_NSA_ILi1EEEEEEEENS5_IJNSA_ILi128EEENSA_ILi256EEENSA_ILi64EEEEEEaNS5_IJlSC_lEEEaSJ_NS4_8TiledMMAINS4_8MMA_AtomIJNS4_21SM100_MMA_S8_2x1SM_SSIaaiLi128ELi256ELNS4_4UMMA5MajorE0ELSO_0ELNSN_8SaturateE0EEEEEENS4_6LayoutINS5_IJSC_SC_SC_EEENS5_IJNSA_ILi0EEESU_SU_EEEEENS5_IJNS4_10UnderscoreESX_SX_EEEEENS4_28SM100_TMA_2SM_LOAD_MULTICASTENS4_14ComposedLayoutINS4_7SwizzleILi2ELi4ELi3EEENS4_18smem_ptr_flag_bitsILi8EEENSS_INS5_IJNSA_ILi8EEESH_EEENS5_IJSH_SC_EEEEEEEvNS4_8identityENS4_18SM100_TMA_2SM_LOADES1A_vS1B_EENS_8epilogue10collective18CollectiveEpilogueINS1E_23Sm100TmaWarpSpecializedILi4ELi2ELi32ELb0ELb0EEEJNS5_IJSH_SG_SH_EEENS5_IJNSS_ISH_SC_EENSS_INS5_IJNSA_ILi32EEESB_EEENS5_IJSC_SF_EEEEEEEEaSJ_aSJ_NS1E_6fusion15FusionCallbacksIS1I_NS1Q_17LinearCombinationIaiaiLNS_15FloatRoundStyleE2EEES1J_S1P_JEEENS4_5SM1004TMEM4LOAD26SM100_TMEM_LOAD_32dp32b32xENS4_13SM90_TMA_LOADENS11_INS12_ILi1ELi4ELi3EEES15_NSS_INS5_IJS16_S1L_EEENS5_IJS1L_SC_EEEEEEENS4_39AutoVectorizingCopyWithAssumedAlignmentILi128EEENS4_14SM90_TMA_STOREES25_S27_S27_EEEvvEEEEvNT_6ParamsE --------------------------
	.section	.nv.constant0._ZN7cutlass13device_kernelINS_4gemm6kernel13GemmUniversalIN4cute5tupleIJiiiiEEENS1_10collective13CollectiveMmaINS1_35MainloopSm100TmaUmmaWarpSpecializedILi3ELi2ELi4ENS5_IJNS4_1CILi2EEESB_NSA_ILi1EEEEEEEENS5_IJNSA_ILi128EEENSA_ILi256EEENSA_ILi64EEEEEEaNS5_IJlSC_lEEEaSJ_NS4_8TiledMMAINS4_8MMA_AtomIJNS4_21SM100_MMA_S8_2x1SM_SSIaaiLi128ELi256ELNS4_4UMMA5MajorE0ELSO_0ELNSN_8SaturateE0EEEEEENS4_6LayoutINS5_IJSC_SC_SC_EEENS5_IJNSA_ILi0EEESU_SU_EEEEENS5_IJNS4_10UnderscoreESX_SX_EEEEENS4_28SM100_TMA_2SM_LOAD_MULTICASTENS4_14ComposedLayoutINS4_7SwizzleILi2ELi4ELi3EEENS4_18smem_ptr_flag_bitsILi8EEENSS_INS5_IJNSA_ILi8EEESH_EEENS5_IJSH_SC_EEEEEEEvNS4_8identityENS4_18SM100_TMA_2SM_LOADES1A_vS1B_EENS_8epilogue10collective18CollectiveEpilogueINS1E_23Sm100TmaWarpSpecializedILi4ELi2ELi32ELb0ELb0EEEJNS5_IJSH_SG_SH_EEENS5_IJNSS_ISH_SC_EENSS_INS5_IJNSA_ILi32EEESB_EEENS5_IJSC_SF_EEEEEEEEaSJ_aSJ_NS1E_6fusion15FusionCallbacksIS1I_NS1Q_17LinearCombinationIaiaiLNS_15FloatRoundStyleE2EEES1J_S1P_JEEENS4_5SM1004TMEM4LOAD26SM100_TMEM_LOAD_32dp32b32xENS4_13SM90_TMA_LOADENS11_INS12_ILi1ELi4ELi3EEES15_NSS_INS5_IJS16_S1L_EEENS5_IJS1L_SC_EEEEEEENS4_39AutoVectorizingCopyWithAssumedAlignmentILi128EEENS4_14SM90_TMA_STOREES25_S27_S27_EEEvvEEEEvNT_6ParamsE,"a",@progbits
	.sectionflags	@""
	.align	4
.nv.constant0._ZN7cutlass13device_kernelINS_4gemm6kernel13GemmUniversalIN4cute5tupleIJiiiiEEENS1_10collective13CollectiveMmaINS1_35MainloopSm100TmaUmmaWarpSpecializedILi3ELi2ELi4ENS5_IJNS4_1CILi2EEESB_NSA_ILi1EEEEEEEENS5_IJNSA_ILi128EEENSA_ILi256EEENSA_ILi64EEEEEEaNS5_IJlSC_lEEEaSJ_NS4_8TiledMMAINS4_8MMA_AtomIJNS4_21SM100_MMA_S8_2x1SM_SSIaaiLi128ELi256ELNS4_4UMMA5MajorE0ELSO_0ELNSN_8SaturateE0EEEEEENS4_6LayoutINS5_IJSC_SC_SC_EEENS5_IJNSA_ILi0EEESU_SU_EEEEENS5_IJNS4_10UnderscoreESX_SX_EEEEENS4_28SM100_TMA_2SM_LOAD_MULTICASTENS4_14ComposedLayoutINS4_7SwizzleILi2ELi4ELi3EEENS4_18smem_ptr_flag_bitsILi8EEENSS_INS5_IJNSA_ILi8EEESH_EEENS5_IJSH_SC_EEEEEEEvNS4_8identityENS4_18SM100_TMA_2SM_LOADES1A_vS1B_EENS_8epilogue10collective18CollectiveEpilogueINS1E_23Sm100TmaWarpSpecializedILi4ELi2ELi32ELb0ELb0EEEJNS5_IJSH_SG_SH_EEENS5_IJNSS_ISH_SC_EENSS_INS5_IJNSA_ILi32EEESB_EEENS5_IJSC_SF_EEEEEEEEaSJ_aSJ_NS1E_6fusion15FusionCallbacksIS1I_NS1Q_17LinearCombinationIaiaiLNS_15FloatRoundStyleE2EEES1J_S1P_JEEENS4_5SM1004TMEM4LOAD26SM100_TMEM_LOAD_32dp32b32xENS4_13SM90_TMA_LOADENS11_INS12_ILi1ELi4ELi3EEES15_NSS_INS5_IJS16_S1L_EEENS5_IJS1L_SC_EEEEEEENS4_39AutoVectorizingCopyWithAssumedAlignmentILi128EEENS4_14SM90_TMA_STOREES25_S27_S27_EEEvvEEEEvNT_6ParamsE:
	.zero		2944


//--------------------- SYMBOLS --------------------------

	.type		.nv.reservedSmem.offset0,@object
	.size		.nv.reservedSmem.offset0,0x4
	.type		.nv.reservedSmem.cap,@object
	.size		.nv.reservedSmem.cap,0x4
	.type		__assertfail,@function
